//
// Generated by NVIDIA NVVM Compiler
//
// Compiler Build ID: CL-36424714
// Cuda compilation tools, release 13.0, V13.0.88
// Based on NVVM 20.0.0
//

.version 9.0
.target sm_100
.address_size 64

	// .globl	_Z12naive_kernelPfS_iif

.visible .entry _Z12naive_kernelPfS_iif(
	.param .u64 .ptr .align 1 _Z12naive_kernelPfS_iif_param_0,
	.param .u64 .ptr .align 1 _Z12naive_kernelPfS_iif_param_1,
	.param .u32 _Z12naive_kernelPfS_iif_param_2,
	.param .u32 _Z12naive_kernelPfS_iif_param_3,
	.param .f32 _Z12naive_kernelPfS_iif_param_4
)
{
	.reg .pred 	%p<29>;
	.reg .b32 	%r<93>;
	.reg .b32 	%f<245>;
	.reg .b64 	%rd<37>;

	ld.param.u64 	%rd7, [_Z12naive_kernelPfS_iif_param_0];
	ld.param.u64 	%rd8, [_Z12naive_kernelPfS_iif_param_1];
	ld.param.u32 	%r58, [_Z12naive_kernelPfS_iif_param_2];
	ld.param.u32 	%r59, [_Z12naive_kernelPfS_iif_param_3];
	ld.param.f32 	%f30, [_Z12naive_kernelPfS_iif_param_4];
	cvta.to.global.u64 	%rd1, %rd8;
	cvta.to.global.u64 	%rd2, %rd7;
	mov.u32 	%r60, %ctaid.x;
	mov.u32 	%r61, %ntid.x;
	mov.u32 	%r62, %tid.x;
	mad.lo.s32 	%r1, %r60, %r61, %r62;
	setp.ge.s32 	%p1, %r1, %r59;
	@%p1 bra 	$L__BB0_39;
	setp.lt.s32 	%p2, %r58, 1;
	mov.f32 	%f235, 0f00000000;
	@%p2 bra 	$L__BB0_14;
	mul.lo.s32 	%r2, %r58, %r1;
	and.b32  	%r3, %r58, 15;
	setp.lt.u32 	%p3, %r58, 16;
	mov.f32 	%f235, 0f00000000;
	mov.b32 	%r77, 0;
	@%p3 bra 	$L__BB0_5;
	and.b32  	%r77, %r58, 2147483632;
	neg.s32 	%r75, %r77;
	add.s64 	%rd3, %rd2, 32;
	mov.f32 	%f235, 0f00000000;
	mov.u32 	%r74, %r2;
$L__BB0_4:
	.pragma "nounroll";
	mul.wide.s32 	%rd9, %r74, 4;
	add.s64 	%rd10, %rd3, %rd9;
	ld.global.f32 	%f35, [%rd10+-32];
	add.f32 	%f36, %f235, %f35;
	ld.global.f32 	%f37, [%rd10+-28];
	add.f32 	%f38, %f36, %f37;
	ld.global.f32 	%f39, [%rd10+-24];
	add.f32 	%f40, %f38, %f39;
	ld.global.f32 	%f41, [%rd10+-20];
	add.f32 	%f42, %f40, %f41;
	ld.global.f32 	%f43, [%rd10+-16];
	add.f32 	%f44, %f42, %f43;
	ld.global.f32 	%f45, [%rd10+-12];
	add.f32 	%f46, %f44, %f45;
	ld.global.f32 	%f47, [%rd10+-8];
	add.f32 	%f48, %f46, %f47;
	ld.global.f32 	%f49, [%rd10+-4];
	add.f32 	%f50, %f48, %f49;
	ld.global.f32 	%f51, [%rd10];
	add.f32 	%f52, %f50, %f51;
	ld.global.f32 	%f53, [%rd10+4];
	add.f32 	%f54, %f52, %f53;
	ld.global.f32 	%f55, [%rd10+8];
	add.f32 	%f56, %f54, %f55;
	ld.global.f32 	%f57, [%rd10+12];
	add.f32 	%f58, %f56, %f57;
	ld.global.f32 	%f59, [%rd10+16];
	add.f32 	%f60, %f58, %f59;
	ld.global.f32 	%f61, [%rd10+20];
	add.f32 	%f62, %f60, %f61;
	ld.global.f32 	%f63, [%rd10+24];
	add.f32 	%f64, %f62, %f63;
	ld.global.f32 	%f65, [%rd10+28];
	add.f32 	%f235, %f64, %f65;
	add.s32 	%r75, %r75, 16;
	add.s32 	%r74, %r74, 16;
	setp.ne.s32 	%p4, %r75, 0;
	@%p4 bra 	$L__BB0_4;
$L__BB0_5:
	setp.eq.s32 	%p5, %r3, 0;
	@%p5 bra 	$L__BB0_14;
	and.b32  	%r11, %r58, 7;
	setp.lt.u32 	%p6, %r3, 8;
	@%p6 bra 	$L__BB0_8;
	add.s32 	%r64, %r77, %r2;
	mul.wide.s32 	%rd11, %r64, 4;
	add.s64 	%rd12, %rd2, %rd11;
	ld.global.f32 	%f67, [%rd12];
	add.f32 	%f68, %f235, %f67;
	ld.global.f32 	%f69, [%rd12+4];
	add.f32 	%f70, %f68, %f69;
	ld.global.f32 	%f71, [%rd12+8];
	add.f32 	%f72, %f70, %f71;
	ld.global.f32 	%f73, [%rd12+12];
	add.f32 	%f74, %f72, %f73;
	ld.global.f32 	%f75, [%rd12+16];
	add.f32 	%f76, %f74, %f75;
	ld.global.f32 	%f77, [%rd12+20];
	add.f32 	%f78, %f76, %f77;
	ld.global.f32 	%f79, [%rd12+24];
	add.f32 	%f80, %f78, %f79;
	ld.global.f32 	%f81, [%rd12+28];
	add.f32 	%f235, %f80, %f81;
	add.s32 	%r77, %r77, 8;
$L__BB0_8:
	setp.eq.s32 	%p7, %r11, 0;
	@%p7 bra 	$L__BB0_14;
	and.b32  	%r14, %r58, 3;
	setp.lt.u32 	%p8, %r11, 4;
	@%p8 bra 	$L__BB0_11;
	add.s32 	%r65, %r77, %r2;
	mul.wide.s32 	%rd13, %r65, 4;
	add.s64 	%rd14, %rd2, %rd13;
	ld.global.f32 	%f83, [%rd14];
	add.f32 	%f84, %f235, %f83;
	ld.global.f32 	%f85, [%rd14+4];
	add.f32 	%f86, %f84, %f85;
	ld.global.f32 	%f87, [%rd14+8];
	add.f32 	%f88, %f86, %f87;
	ld.global.f32 	%f89, [%rd14+12];
	add.f32 	%f235, %f88, %f89;
	add.s32 	%r77, %r77, 4;
$L__BB0_11:
	setp.eq.s32 	%p9, %r14, 0;
	@%p9 bra 	$L__BB0_14;
	add.s32 	%r80, %r77, %r2;
	neg.s32 	%r79, %r14;
$L__BB0_13:
	.pragma "nounroll";
	mul.wide.s32 	%rd15, %r80, 4;
	add.s64 	%rd16, %rd2, %rd15;
	ld.global.f32 	%f90, [%rd16];
	add.f32 	%f235, %f235, %f90;
	add.s32 	%r80, %r80, 1;
	add.s32 	%r79, %r79, 1;
	setp.ne.s32 	%p10, %r79, 0;
	@%p10 bra 	$L__BB0_13;
$L__BB0_14:
	setp.lt.s32 	%p11, %r58, 1;
	cvt.rn.f32.s32 	%f14, %r58;
	div.rn.f32 	%f15, %f235, %f14;
	mov.f32 	%f244, 0f00000000;
	@%p11 bra 	$L__BB0_27;
	mul.lo.s32 	%r23, %r58, %r1;
	and.b32  	%r24, %r58, 15;
	setp.lt.u32 	%p12, %r58, 16;
	mov.f32 	%f244, 0f00000000;
	mov.b32 	%r84, 0;
	@%p12 bra 	$L__BB0_18;
	and.b32  	%r84, %r58, 2147483632;
	neg.s32 	%r82, %r84;
	add.s64 	%rd4, %rd2, 32;
	mov.f32 	%f244, 0f00000000;
	mov.u32 	%r81, %r23;
$L__BB0_17:
	.pragma "nounroll";
	mul.wide.s32 	%rd17, %r81, 4;
	add.s64 	%rd18, %rd4, %rd17;
	ld.global.f32 	%f95, [%rd18+-32];
	sub.f32 	%f96, %f95, %f15;
	fma.rn.f32 	%f97, %f96, %f96, %f244;
	ld.global.f32 	%f98, [%rd18+-28];
	sub.f32 	%f99, %f98, %f15;
	fma.rn.f32 	%f100, %f99, %f99, %f97;
	ld.global.f32 	%f101, [%rd18+-24];
	sub.f32 	%f102, %f101, %f15;
	fma.rn.f32 	%f103, %f102, %f102, %f100;
	ld.global.f32 	%f104, [%rd18+-20];
	sub.f32 	%f105, %f104, %f15;
	fma.rn.f32 	%f106, %f105, %f105, %f103;
	ld.global.f32 	%f107, [%rd18+-16];
	sub.f32 	%f108, %f107, %f15;
	fma.rn.f32 	%f109, %f108, %f108, %f106;
	ld.global.f32 	%f110, [%rd18+-12];
	sub.f32 	%f111, %f110, %f15;
	fma.rn.f32 	%f112, %f111, %f111, %f109;
	ld.global.f32 	%f113, [%rd18+-8];
	sub.f32 	%f114, %f113, %f15;
	fma.rn.f32 	%f115, %f114, %f114, %f112;
	ld.global.f32 	%f116, [%rd18+-4];
	sub.f32 	%f117, %f116, %f15;
	fma.rn.f32 	%f118, %f117, %f117, %f115;
	ld.global.f32 	%f119, [%rd18];
	sub.f32 	%f120, %f119, %f15;
	fma.rn.f32 	%f121, %f120, %f120, %f118;
	ld.global.f32 	%f122, [%rd18+4];
	sub.f32 	%f123, %f122, %f15;
	fma.rn.f32 	%f124, %f123, %f123, %f121;
	ld.global.f32 	%f125, [%rd18+8];
	sub.f32 	%f126, %f125, %f15;
	fma.rn.f32 	%f127, %f126, %f126, %f124;
	ld.global.f32 	%f128, [%rd18+12];
	sub.f32 	%f129, %f128, %f15;
	fma.rn.f32 	%f130, %f129, %f129, %f127;
	ld.global.f32 	%f131, [%rd18+16];
	sub.f32 	%f132, %f131, %f15;
	fma.rn.f32 	%f133, %f132, %f132, %f130;
	ld.global.f32 	%f134, [%rd18+20];
	sub.f32 	%f135, %f134, %f15;
	fma.rn.f32 	%f136, %f135, %f135, %f133;
	ld.global.f32 	%f137, [%rd18+24];
	sub.f32 	%f138, %f137, %f15;
	fma.rn.f32 	%f139, %f138, %f138, %f136;
	ld.global.f32 	%f140, [%rd18+28];
	sub.f32 	%f141, %f140, %f15;
	fma.rn.f32 	%f244, %f141, %f141, %f139;
	add.s32 	%r82, %r82, 16;
	add.s32 	%r81, %r81, 16;
	setp.ne.s32 	%p13, %r82, 0;
	@%p13 bra 	$L__BB0_17;
$L__BB0_18:
	setp.eq.s32 	%p14, %r24, 0;
	@%p14 bra 	$L__BB0_27;
	and.b32  	%r32, %r58, 7;
	setp.lt.u32 	%p15, %r24, 8;
	@%p15 bra 	$L__BB0_21;
	add.s32 	%r67, %r84, %r23;
	mul.wide.s32 	%rd19, %r67, 4;
	add.s64 	%rd20, %rd2, %rd19;
	ld.global.f32 	%f143, [%rd20];
	sub.f32 	%f144, %f143, %f15;
	fma.rn.f32 	%f145, %f144, %f144, %f244;
	ld.global.f32 	%f146, [%rd20+4];
	sub.f32 	%f147, %f146, %f15;
	fma.rn.f32 	%f148, %f147, %f147, %f145;
	ld.global.f32 	%f149, [%rd20+8];
	sub.f32 	%f150, %f149, %f15;
	fma.rn.f32 	%f151, %f150, %f150, %f148;
	ld.global.f32 	%f152, [%rd20+12];
	sub.f32 	%f153, %f152, %f15;
	fma.rn.f32 	%f154, %f153, %f153, %f151;
	ld.global.f32 	%f155, [%rd20+16];
	sub.f32 	%f156, %f155, %f15;
	fma.rn.f32 	%f157, %f156, %f156, %f154;
	ld.global.f32 	%f158, [%rd20+20];
	sub.f32 	%f159, %f158, %f15;
	fma.rn.f32 	%f160, %f159, %f159, %f157;
	ld.global.f32 	%f161, [%rd20+24];
	sub.f32 	%f162, %f161, %f15;
	fma.rn.f32 	%f163, %f162, %f162, %f160;
	ld.global.f32 	%f164, [%rd20+28];
	sub.f32 	%f165, %f164, %f15;
	fma.rn.f32 	%f244, %f165, %f165, %f163;
	add.s32 	%r84, %r84, 8;
$L__BB0_21:
	setp.eq.s32 	%p16, %r32, 0;
	@%p16 bra 	$L__BB0_27;
	and.b32  	%r35, %r58, 3;
	setp.lt.u32 	%p17, %r32, 4;
	@%p17 bra 	$L__BB0_24;
	add.s32 	%r68, %r84, %r23;
	mul.wide.s32 	%rd21, %r68, 4;
	add.s64 	%rd22, %rd2, %rd21;
	ld.global.f32 	%f167, [%rd22];
	sub.f32 	%f168, %f167, %f15;
	fma.rn.f32 	%f169, %f168, %f168, %f244;
	ld.global.f32 	%f170, [%rd22+4];
	sub.f32 	%f171, %f170, %f15;
	fma.rn.f32 	%f172, %f171, %f171, %f169;
	ld.global.f32 	%f173, [%rd22+8];
	sub.f32 	%f174, %f173, %f15;
	fma.rn.f32 	%f175, %f174, %f174, %f172;
	ld.global.f32 	%f176, [%rd22+12];
	sub.f32 	%f177, %f176, %f15;
	fma.rn.f32 	%f244, %f177, %f177, %f175;
	add.s32 	%r84, %r84, 4;
$L__BB0_24:
	setp.eq.s32 	%p18, %r35, 0;
	@%p18 bra 	$L__BB0_27;
	add.s32 	%r87, %r84, %r23;
	neg.s32 	%r86, %r35;
$L__BB0_26:
	.pragma "nounroll";
	mul.wide.s32 	%rd23, %r87, 4;
	add.s64 	%rd24, %rd2, %rd23;
	ld.global.f32 	%f178, [%rd24];
	sub.f32 	%f179, %f178, %f15;
	fma.rn.f32 	%f244, %f179, %f179, %f244;
	add.s32 	%r87, %r87, 1;
	add.s32 	%r86, %r86, 1;
	setp.ne.s32 	%p19, %r86, 0;
	@%p19 bra 	$L__BB0_26;
$L__BB0_27:
	setp.lt.s32 	%p20, %r58, 1;
	div.rn.f32 	%f180, %f244, %f14;
	add.f32 	%f181, %f30, %f180;
	sqrt.rn.f32 	%f29, %f181;
	@%p20 bra 	$L__BB0_39;
	mul.lo.s32 	%r44, %r58, %r1;
	and.b32  	%r45, %r58, 7;
	setp.lt.u32 	%p21, %r58, 8;
	mov.b32 	%r91, 0;
	@%p21 bra 	$L__BB0_31;
	and.b32  	%r91, %r58, 2147483640;
	neg.s32 	%r89, %r91;
	add.s64 	%rd5, %rd2, 16;
	add.s64 	%rd6, %rd1, 16;
	mov.u32 	%r88, %r44;
$L__BB0_30:
	.pragma "nounroll";
	mul.wide.s32 	%rd25, %r88, 4;
	add.s64 	%rd26, %rd5, %rd25;
	add.s64 	%rd27, %rd6, %rd25;
	ld.global.f32 	%f182, [%rd26+-16];
	sub.f32 	%f183, %f182, %f15;
	div.rn.f32 	%f184, %f183, %f29;
	st.global.f32 	[%rd27+-16], %f184;
	ld.global.f32 	%f185, [%rd26+-12];
	sub.f32 	%f186, %f185, %f15;
	div.rn.f32 	%f187, %f186, %f29;
	st.global.f32 	[%rd27+-12], %f187;
	ld.global.f32 	%f188, [%rd26+-8];
	sub.f32 	%f189, %f188, %f15;
	div.rn.f32 	%f190, %f189, %f29;
	st.global.f32 	[%rd27+-8], %f190;
	ld.global.f32 	%f191, [%rd26+-4];
	sub.f32 	%f192, %f191, %f15;
	div.rn.f32 	%f193, %f192, %f29;
	st.global.f32 	[%rd27+-4], %f193;
	ld.global.f32 	%f194, [%rd26];
	sub.f32 	%f195, %f194, %f15;
	div.rn.f32 	%f196, %f195, %f29;
	st.global.f32 	[%rd27], %f196;
	ld.global.f32 	%f197, [%rd26+4];
	sub.f32 	%f198, %f197, %f15;
	div.rn.f32 	%f199, %f198, %f29;
	st.global.f32 	[%rd27+4], %f199;
	ld.global.f32 	%f200, [%rd26+8];
	sub.f32 	%f201, %f200, %f15;
	div.rn.f32 	%f202, %f201, %f29;
	st.global.f32 	[%rd27+8], %f202;
	ld.global.f32 	%f203, [%rd26+12];
	sub.f32 	%f204, %f203, %f15;
	div.rn.f32 	%f205, %f204, %f29;
	st.global.f32 	[%rd27+12], %f205;
	add.s32 	%r89, %r89, 8;
	add.s32 	%r88, %r88, 8;
	setp.ne.s32 	%p22, %r89, 0;
	@%p22 bra 	$L__BB0_30;
$L__BB0_31:
	setp.eq.s32 	%p23, %r45, 0;
	@%p23 bra 	$L__BB0_39;
	and.b32  	%r53, %r58, 3;
	setp.lt.u32 	%p24, %r45, 4;
	@%p24 bra 	$L__BB0_34;
	add.s32 	%r70, %r91, %r44;
	mul.wide.s32 	%rd28, %r70, 4;
	add.s64 	%rd29, %rd2, %rd28;
	ld.global.f32 	%f206, [%rd29];
	sub.f32 	%f207, %f206, %f15;
	div.rn.f32 	%f208, %f207, %f29;
	add.s64 	%rd30, %rd1, %rd28;
	st.global.f32 	[%rd30], %f208;
	ld.global.f32 	%f209, [%rd29+4];
	sub.f32 	%f210, %f209, %f15;
	div.rn.f32 	%f211, %f210, %f29;
	st.global.f32 	[%rd30+4], %f211;
	ld.global.f32 	%f212, [%rd29+8];
	sub.f32 	%f213, %f212, %f15;
	div.rn.f32 	%f214, %f213, %f29;
	st.global.f32 	[%rd30+8], %f214;
	ld.global.f32 	%f215, [%rd29+12];
	sub.f32 	%f216, %f215, %f15;
	div.rn.f32 	%f217, %f216, %f29;
	st.global.f32 	[%rd30+12], %f217;
	add.s32 	%r91, %r91, 4;
$L__BB0_34:
	setp.eq.s32 	%p25, %r53, 0;
	@%p25 bra 	$L__BB0_39;
	setp.eq.s32 	%p26, %r53, 1;
	@%p26 bra 	$L__BB0_37;
	add.s32 	%r71, %r91, %r44;
	mul.wide.s32 	%rd31, %r71, 4;
	add.s64 	%rd32, %rd2, %rd31;
	ld.global.f32 	%f218, [%rd32];
	sub.f32 	%f219, %f218, %f15;
	div.rn.f32 	%f220, %f219, %f29;
	add.s64 	%rd33, %rd1, %rd31;
	st.global.f32 	[%rd33], %f220;
	ld.global.f32 	%f221, [%rd32+4];
	sub.f32 	%f222, %f221, %f15;
	div.rn.f32 	%f223, %f222, %f29;
	st.global.f32 	[%rd33+4], %f223;
	add.s32 	%r91, %r91, 2;
$L__BB0_37:
	and.b32  	%r72, %r58, 1;
	setp.eq.b32 	%p27, %r72, 1;
	not.pred 	%p28, %p27;
	@%p28 bra 	$L__BB0_39;
	add.s32 	%r73, %r91, %r44;
	mul.wide.s32 	%rd34, %r73, 4;
	add.s64 	%rd35, %rd2, %rd34;
	ld.global.f32 	%f224, [%rd35];
	sub.f32 	%f225, %f224, %f15;
	div.rn.f32 	%f226, %f225, %f29;
	add.s64 	%rd36, %rd1, %rd34;
	st.global.f32 	[%rd36], %f226;
$L__BB0_39:
	ret;

}


// ===== COMPILED SASS (sm_100) =====

	.target	sm_100

	.elftype	@"ET_EXEC"


//--------------------- .note.nv.tkinfo           --------------------------
	.section	.note.nv.tkinfo,"",@"SHT_NOTE"
	.sectionflags	@"SHF_NOTE_NV_TKINFO"
	.tkinfo
        /*0018*/ 	.word	0x00000002
        /*0030*/ 	.string	""
        /*0030*/ 	.string	"ptxas"
        /*0030*/ 	.string	"Cuda compilation tools, release 13.0, V13.0.88"
        /*0030*/ 	.string	"Build cuda_13.0.r13.0/compiler.36424714_0"
        /*0030*/ 	.string	"-arch sm_100 -m 64 "



//--------------------- .note.nv.cuinfo           --------------------------
	.section	.note.nv.cuinfo,"",@"SHT_NOTE"
	.sectionflags	@"SHF_NOTE_NV_CUINFO"
        /*0018*/ 	.short	0x0002
        /*001a*/ 	.short	0x0064
        /*001c*/ 	.short	0x0082
	.zero		2


//--------------------- .nv.info                  --------------------------
	.section	.nv.info,"",@"SHT_CUDA_INFO"
	.align	4


	//----- nvinfo : EIATTR_REGCOUNT
	.align		4
        /*0000*/ 	.byte	0x04, 0x2f
        /*0002*/ 	.short	(.L_1 - .L_0)
	.align		4
.L_0:
        /*0004*/ 	.word	index@(_Z12naive_kernelPfS_iif)
        /*0008*/ 	.word	0x00000020


	//----- nvinfo : EIATTR_FRAME_SIZE
	.align		4
.L_1:
        /*000c*/ 	.byte	0x04, 0x11
        /*000e*/ 	.short	(.L_3 - .L_2)
	.align		4
.L_2:
        /*0010*/ 	.word	index@($__internal_1_$__cuda_sm3x_div_rn_noftz_f32_slowpath)
        /*0014*/ 	.word	0x00000000


	//----- nvinfo : EIATTR_FRAME_SIZE
	.align		4
.L_3:
        /*0018*/ 	.byte	0x04, 0x11
        /*001a*/ 	.short	(.L_5 - .L_4)
	.align		4
.L_4:
        /*001c*/ 	.word	index@($__internal_0_$__cuda_sm20_sqrt_rn_f32_slowpath)
        /*0020*/ 	.word	0x00000000


	//----- nvinfo : EIATTR_FRAME_SIZE
	.align		4
.L_5:
        /*0024*/ 	.byte	0x04, 0x11
        /*0026*/ 	.short	(.L_7 - .L_6)
	.align		4
.L_6:
        /*0028*/ 	.word	index@(_Z12naive_kernelPfS_iif)
        /*002c*/ 	.word	0x00000000


	//----- nvinfo : EIATTR_MIN_STACK_SIZE
	.align		4
.L_7:
        /*0030*/ 	.byte	0x04, 0x12
        /*0032*/ 	.short	(.L_9 - .L_8)
	.align		4
.L_8:
        /*0034*/ 	.word	index@(_Z12naive_kernelPfS_iif)
        /*0038*/ 	.word	0x00000000
.L_9:


//--------------------- .nv.compat                --------------------------
	.section	.nv.compat,"",@"SHT_CUDA_COMPAT_INFO"
	.align	4
        /*0000*/ 	.byte	0x02, 0x09, 0x00, 0x00, 0x02, 0x02, 0x01, 0x00, 0x02, 0x05, 0x05, 0x00, 0x03, 0x07, 0x01, 0x01
        /*0010*/ 	.byte	0x02, 0x03, 0x00, 0x00, 0x02, 0x06, 0x01, 0x00, 0x04, 0x0b, 0x08, 0x00, 0x01, 0x00, 0x00, 0x00
        /*0020*/ 	.byte	0x00, 0x00, 0x00, 0x00


//--------------------- .nv.info._Z12naive_kernelPfS_iif --------------------------
	.section	.nv.info._Z12naive_kernelPfS_iif,"",@"SHT_CUDA_INFO"
	.sectionflags	@""
	.align	4


	//----- nvinfo : EIATTR_CUDA_API_VERSION
	.align		4
        /*0000*/ 	.byte	0x04, 0x37
        /*0002*/ 	.short	(.L_11 - .L_10)
.L_10:
        /*0004*/ 	.word	0x00000082


	//----- nvinfo : EIATTR_KPARAM_INFO
	.align		4
.L_11:
        /*0008*/ 	.byte	0x04, 0x17
        /*000a*/ 	.short	(.L_13 - .L_12)
.L_12:
        /*000c*/ 	.word	0x00000000
        /*0010*/ 	.short	0x0004
        /*0012*/ 	.short	0x0018
        /*0014*/ 	.byte	0x00, 0xf0, 0x11, 0x00


	//----- nvinfo : EIATTR_KPARAM_INFO
	.align		4
.L_13:
        /*0018*/ 	.byte	0x04, 0x17
        /*001a*/ 	.short	(.L_15 - .L_14)
.L_14:
        /*001c*/ 	.word	0x00000000
        /*0020*/ 	.short	0x0003
        /*0022*/ 	.short	0x0014
        /*0024*/ 	.byte	0x00, 0xf0, 0x11, 0x00


	//----- nvinfo : EIATTR_KPARAM_INFO
	.align		4
.L_15:
        /*0028*/ 	.byte	0x04, 0x17
        /*002a*/ 	.short	(.L_17 - .L_16)
.L_16:
        /*002c*/ 	.word	0x00000000
        /*0030*/ 	.short	0x0002
        /*0032*/ 	.short	0x0010
        /*0034*/ 	.byte	0x00, 0xf0, 0x11, 0x00


	//----- nvinfo : EIATTR_KPARAM_INFO
	.align		4
.L_17:
        /*0038*/ 	.byte	0x04, 0x17
        /*003a*/ 	.short	(.L_19 - .L_18)
.L_18:
        /*003c*/ 	.word	0x00000000
        /*0040*/ 	.short	0x0001
        /*0042*/ 	.short	0x0008
        /*0044*/ 	.byte	0x00, 0xf5, 0x21, 0x00


	//----- nvinfo : EIATTR_KPARAM_INFO
	.align		4
.L_19:
        /*0048*/ 	.byte	0x04, 0x17
        /*004a*/ 	.short	(.L_21 - .L_20)
.L_20:
        /*004c*/ 	.word	0x00000000
        /*0050*/ 	.short	0x0000
        /*0052*/ 	.short	0x0000
        /*0054*/ 	.byte	0x00, 0xf5, 0x21, 0x00


	//----- nvinfo : EIATTR_SPARSE_MMA_MASK
	.align		4
.L_21:
        /*0058*/ 	.byte	0x03, 0x50
        /*005a*/ 	.short	0x0000


	//----- nvinfo : EIATTR_MAXREG_COUNT
	.align		4
        /*005c*/ 	.byte	0x03, 0x1b
        /*005e*/ 	.short	0x00ff


	//----- nvinfo : EIATTR_MERCURY_ISA_VERSION
	.align		4
        /*0060*/ 	.byte	0x03, 0x5f
        /*0062*/ 	.short	0x0101


	//----- nvinfo : EIATTR_VRC_CTA_INIT_COUNT
	.align		4
        /*0064*/ 	.byte	0x02, 0x4a
	.zero		1
	.zero		1


	//----- nvinfo : EIATTR_EXIT_INSTR_OFFSETS
	.align		4
        /*0068*/ 	.byte	0x04, 0x1c
        /*006a*/ 	.short	(.L_23 - .L_22)


	//   ....[0]....
.L_22:
        /*006c*/ 	.word	0x00000070


	//   ....[1]....
        /*0070*/ 	.word	0x000012f0


	//   ....[2]....
        /*0074*/ 	.word	0x00001cc0


	//   ....[3]....
        /*0078*/ 	.word	0x000021a0


	//   ....[4]....
        /*007c*/ 	.word	0x00002470


	//   ....[5]....
        /*0080*/ 	.word	0x000025e0


	//----- nvinfo : EIATTR_CRS_STACK_SIZE
	.align		4
.L_23:
        /*0084*/ 	.byte	0x04, 0x1e
        /*0086*/ 	.short	(.L_25 - .L_24)
.L_24:
        /*0088*/ 	.word	0x00000000


	//----- nvinfo : EIATTR_CBANK_PARAM_SIZE
	.align		4
.L_25:
        /*008c*/ 	.byte	0x03, 0x19
        /*008e*/ 	.short	0x001c


	//----- nvinfo : EIATTR_PARAM_CBANK
	.align		4
        /*0090*/ 	.byte	0x04, 0x0a
        /*0092*/ 	.short	(.L_27 - .L_26)
	.align		4
.L_26:
        /*0094*/ 	.word	index@(.nv.constant0._Z12naive_kernelPfS_iif)
        /*0098*/ 	.short	0x0380
        /*009a*/ 	.short	0x001c


	//----- nvinfo : EIATTR_SW_WAR
	.align		4
.L_27:
        /*009c*/ 	.byte	0x04, 0x36
        /*009e*/ 	.short	(.L_29 - .L_28)
.L_28:
        /*00a0*/ 	.word	0x00000008
.L_29:


//--------------------- .nv.callgraph             --------------------------
	.section	.nv.callgraph,"",@"SHT_CUDA_CALLGRAPH"
	.align	4
	.sectionentsize	8
	.align		4
        /*0000*/ 	.word	0x00000000
	.align		4
        /*0004*/ 	.word	0xffffffff
	.align		4
        /*0008*/ 	.word	0x00000000
	.align		4
        /*000c*/ 	.word	0xfffffffe
	.align		4
        /*0010*/ 	.word	0x00000000
	.align		4
        /*0014*/ 	.word	0xfffffffd
	.align		4
        /*0018*/ 	.word	0x00000000
	.align		4
        /*001c*/ 	.word	0xfffffffc


//--------------------- .text._Z12naive_kernelPfS_iif --------------------------
	.section	.text._Z12naive_kernelPfS_iif,"ax",@progbits
	.align	128
        .global         _Z12naive_kernelPfS_iif
        .type           _Z12naive_kernelPfS_iif,@function
        .size           _Z12naive_kernelPfS_iif,(.L_x_67 - _Z12naive_kernelPfS_iif)
        .other          _Z12naive_kernelPfS_iif,@"STO_CUDA_ENTRY STV_DEFAULT"
_Z12naive_kernelPfS_iif:
.text._Z12naive_kernelPfS_iif:
[----:B------:R-:W-:Y:S01]  /*0000*/  LDC R1, c[0x0][0x37c] ;  /* 0x0000df00ff017b82 */ /* 0x000fe20000000800 */
[----:B------:R-:W0:Y:S07]  /*0010*/  S2R R3, SR_TID.X ;  /* 0x0000000000037919 */ /* 0x000e2e0000002100 */
[----:B------:R-:W0:Y:S01]  /*0020*/  S2UR UR4, SR_CTAID.X ;  /* 0x00000000000479c3 */ /* 0x000e220000002500 */
[----:B------:R-:W1:Y:S07]  /*0030*/  LDCU UR5, c[0x0][0x394] ;  /* 0x00007280ff0577ac */ /* 0x000e6e0008000800 */
[----:B------:R-:W0:Y:S02]  /*0040*/  LDC R8, c[0x0][0x360] ;  /* 0x0000d800ff087b82 */ /* 0x000e240000000800 */
[----:B0-----:R-:W-:-:S05]  /*0050*/  IMAD R8, R8, UR4, R3 ;  /* 0x0000000408087c24 */ /* 0x001fca000f8e0203 */
[----:B-1----:R-:W-:-:S13]  /*0060*/  ISETP.GE.AND P0, PT, R8, UR5, PT ;  /* 0x0000000508007c0c */ /* 0x002fda000bf06270 */
[----:B------:R-:W-:Y:S05]  /*0070*/  @P0 EXIT ;  /* 0x000000000000094d */ /* 0x000fea0003800000 */
[----:B------:R-:W0:Y:S01]  /*0080*/  LDCU UR10, c[0x0][0x390] ;  /* 0x00007200ff0a77ac */ /* 0x000e220008000800 */
[----:B------:R-:W-:Y:S01]  /*0090*/  HFMA2 R4, -RZ, RZ, 0, 0 ;  /* 0x00000000ff047431 */ /* 0x000fe200000001ff */
[----:B------:R-:W1:Y:S01]  /*00a0*/  LDCU.64 UR12, c[0x0][0x358] ;  /* 0x00006b00ff0c77ac */ /* 0x000e620008000a00 */
[----:B0-----:R-:W-:-:S09]  /*00b0*/  UISETP.GE.AND UP0, UPT, UR10, 0x1, UPT ;  /* 0x000000010a00788c */ /* 0x001fd2000bf06270 */
[----:B-1----:R-:W-:Y:S05]  /*00c0*/  BRA.U !UP0, `(.L_x_0) ;  /* 0x0000000508a87547 */ /* 0x002fea000b800000 */
[----:B------:R-:W-:Y:S02]  /*00d0*/  UISETP.GE.U32.AND UP2, UPT, UR10, 0x10, UPT ;  /* 0x000000100a00788c */ /* 0x000fe4000bf46070 */
[----:B------:R-:W-:Y:S01]  /*00e0*/  IMAD R0, R8, UR10, RZ ;  /* 0x0000000a08007c24 */ /* 0x000fe2000f8e02ff */
[----:B------:R-:W-:Y:S01]  /*00f0*/  ULOP3.LUT UR8, UR10, 0xf, URZ, 0xc0, !UPT ;  /* 0x0000000f0a087892 */ /* 0x000fe2000f8ec0ff */
[----:B------:R-:W-:Y:S01]  /*0100*/  MOV R4, RZ ;  /* 0x000000ff00047202 */ /* 0x000fe20000000f00 */
[----:B------:R-:W-:Y:S02]  /*0110*/  UMOV UR4, URZ ;  /* 0x000000ff00047c82 */ /* 0x000fe40008000000 */
[----:B------:R-:W-:Y:S02]  /*0120*/  UISETP.NE.AND UP1, UPT, UR8, URZ, UPT ;  /* 0x000000ff0800728c */ /* 0x000fe4000bf25270 */
[----:B------:R-:W-:Y:S09]  /*0130*/  BRA.U !UP2, `(.L_x_1) ;  /* 0x000000010ab87547 */ /* 0x000ff2000b800000 */
[----:B------:R-:W0:Y:S01]  /*0140*/  LDCU.64 UR6, c[0x0][0x380] ;  /* 0x00007000ff0677ac */ /* 0x000e220008000a00 */
[----:B------:R-:W-:Y:S02]  /*0150*/  MOV R4, RZ ;  /* 0x000000ff00047202 */ /* 0x000fe40000000f00 */
[----:B------:R-:W-:Y:S01]  /*0160*/  MOV R5, R0 ;  /* 0x0000000000057202 */ /* 0x000fe20000000f00 */
[----:B------:R-:W-:-:S04]  /*0170*/  ULOP3.LUT UR4, UR10, 0x7ffffff0, URZ, 0xc0, !UPT ;  /* 0x7ffffff00a047892 */ /* 0x000fc8000f8ec0ff */
[----:B------:R-:W-:Y:S02]  /*0180*/  UIADD3 UR9, UPT, UPT, -UR4, URZ, URZ ;  /* 0x000000ff04097290 */ /* 0x000fe4000fffe1ff */
[----:B0-----:R-:W-:-:S04]  /*0190*/  UIADD3 UR5, UP2, UPT, UR6, 0x20, URZ ;  /* 0x0000002006057890 */ /* 0x001fc8000ff5e0ff */
[----:B------:R-:W-:-:S12]  /*01a0*/  UIADD3.X UR6, UPT, UPT, URZ, UR7, URZ, UP2, !UPT ;  /* 0x00000007ff067290 */ /* 0x000fd800097fe4ff */
.L_x_2:
[----:B------:R-:W-:Y:S02]  /*01b0*/  MOV R2, UR5 ;  /* 0x0000000500027c02 */ /* 0x000fe40008000f00 */
[----:B------:R-:W-:-:S03]  /*01c0*/  MOV R3, UR6 ;  /* 0x0000000600037c02 */ /* 0x000fc60008000f00 */
[----:B------:R-:W-:-:S05]  /*01d0*/  IMAD.WIDE R2, R5, 0x4, R2 ;  /* 0x0000000405027825 */ /* 0x000fca00078e0202 */
[----:B------:R-:W2:Y:S04]  /*01e0*/  LDG.E R15, desc[UR12][R2.64+-0x20] ;  /* 0xffffe00c020f7981 */ /* 0x000ea8000c1e1900 */
[----:B------:R-:W3:Y:S04]  /*01f0*/  LDG.E R16, desc[UR12][R2.64+-0x1c] ;  /* 0xffffe40c02107981 */ /* 0x000ee8000c1e1900 */
[----:B------:R-:W4:Y:S04]  /*0200*/  LDG.E R18, desc[UR12][R2.64+-0x18] ;  /* 0xffffe80c02127981 */ /* 0x000f28000c1e1900 */
[----:B------:R-:W5:Y:S04]  /*0210*/  LDG.E R20, desc[UR12][R2.64+-0x14] ;  /* 0xffffec0c02147981 */ /* 0x000f68000c1e1900 */
        /* <DEDUP_REMOVED lines=11> */
[----:B------:R-:W5:Y:S01]  /*02d0*/  LDG.E R14, desc[UR12][R2.64+0x1c] ;  /* 0x00001c0c020e7981 */ /* 0x000f62000c1e1900 */
[----:B------:R-:W-:Y:S01]  /*02e0*/  UIADD3 UR9, UPT, UPT, UR9, 0x10, URZ ;  /* 0x0000001009097890 */ /* 0x000fe2000fffe0ff */
[----:B------:R-:W-:-:S03]  /*02f0*/  IADD3 R5, PT, PT, R5, 0x10, RZ ;  /* 0x0000001005057810 */ /* 0x000fc60007ffe0ff */
[----:B------:R-:W-:Y:S01]  /*0300*/  UISETP.NE.AND UP2, UPT, UR9, URZ, UPT ;  /* 0x000000ff0900728c */ /* 0x000fe2000bf45270 */
[----:B--2---:R-:W-:-:S04]  /*0310*/  FADD R15, R15, R4 ;  /* 0x000000040f0f7221 */ /* 0x004fc80000000000 */
[----:B---3--:R-:W-:-:S04]  /*0320*/  FADD R15, R15, R16 ;  /* 0x000000100f0f7221 */ /* 0x008fc80000000000 */
[----:B----4-:R-:W-:-:S04]  /*0330*/  FADD R15, R15, R18 ;  /* 0x000000120f0f7221 */ /* 0x010fc80000000000 */
[----:B-----5:R-:W-:-:S04]  /*0340*/  FADD R15, R15, R20 ;  /* 0x000000140f0f7221 */ /* 0x020fc80000000000 */
[----:B------:R-:W-:-:S04]  /*0350*/  FADD R15, R15, R22 ;  /* 0x000000160f0f7221 */ /* 0x000fc80000000000 */
        /* <DEDUP_REMOVED lines=10> */
[----:B------:R-:W-:Y:S01]  /*0400*/  FADD R4, R7, R14 ;  /* 0x0000000e07047221 */ /* 0x000fe20000000000 */
[----:B------:R-:W-:Y:S06]  /*0410*/  BRA.U UP2, `(.L_x_2) ;  /* 0xfffffffd02647547 */ /* 0x000fec000b83ffff */
.L_x_1:
[----:B------:R-:W-:Y:S05]  /*0420*/  BRA.U !UP1, `(.L_x_0) ;  /* 0x0000000109d07547 */ /* 0x000fea000b800000 */
[----:B------:R-:W-:Y:S02]  /*0430*/  UISETP.GE.U32.AND UP1, UPT, UR8, 0x8, UPT ;  /* 0x000000080800788c */ /* 0x000fe4000bf26070 */
[----:B------:R-:W-:-:S04]  /*0440*/  ULOP3.LUT UR6, UR10, 0x7, URZ, 0xc0, !UPT ;  /* 0x000000070a067892 */ /* 0x000fc8000f8ec0ff */
[----:B------:R-:W-:-:S03]  /*0450*/  UISETP.NE.AND UP2, UPT, UR6, URZ, UPT ;  /* 0x000000ff0600728c */ /* 0x000fc6000bf45270 */
[----:B------:R-:W-:Y:S08]  /*0460*/  BRA.U !UP1, `(.L_x_3) ;  /* 0x0000000109507547 */ /* 0x000ff0000b800000 */
[----:B------:R-:W0:Y:S01]  /*0470*/  LDC.64 R2, c[0x0][0x380] ;  /* 0x0000e000ff027b82 */ /* 0x000e220000000a00 */
[----:B------:R-:W-:-:S05]  /*0480*/  IADD3 R5, PT, PT, R0, UR4, RZ ;  /* 0x0000000400057c10 */ /* 0x000fca000fffe0ff */
[----:B0-----:R-:W-:-:S05]  /*0490*/  IMAD.WIDE R2, R5, 0x4, R2 ;  /* 0x0000000405027825 */ /* 0x001fca00078e0202 */
[----:B------:R-:W2:Y:S04]  /*04a0*/  LDG.E R5, desc[UR12][R2.64] ;  /* 0x0000000c02057981 */ /* 0x000ea8000c1e1900 */
[----:B------:R-:W3:Y:S04]  /*04b0*/  LDG.E R6, desc[UR12][R2.64+0x4] ;  /* 0x0000040c02067981 */ /* 0x000ee8000c1e1900 */
[----:B------:R-:W4:Y:S04]  /*04c0*/  LDG.E R10, desc[UR12][R2.64+0x8] ;  /* 0x0000080c020a7981 */ /* 0x000f28000c1e1900 */
[----:B------:R-:W5:Y:S04]  /*04d0*/  LDG.E R12, desc[UR12][R2.64+0xc] ;  /* 0x00000c0c020c7981 */ /* 0x000f68000c1e1900 */
[----:B------:R-:W5:Y:S04]  /*04e0*/  LDG.E R14, desc[UR12][R2.64+0x10] ;  /* 0x0000100c020e7981 */ /* 0x000f68000c1e1900 */
[----:B------:R-:W5:Y:S04]  /*04f0*/  LDG.E R16, desc[UR12][R2.64+0x14] ;  /* 0x0000140c02107981 */ /* 0x000f68000c1e1900 */
[----:B------:R-:W5:Y:S04]  /*0500*/  LDG.E R18, desc[UR12][R2.64+0x18] ;  /* 0x0000180c02127981 */ /* 0x000f68000c1e1900 */
[----:B------:R-:W5:Y:S01]  /*0510*/  LDG.E R20, desc[UR12][R2.64+0x1c] ;  /* 0x00001c0c02147981 */ /* 0x000f62000c1e1900 */
[----:B------:R-:W-:Y:S01]  /*0520*/  UIADD3 UR4, UPT, UPT, UR4, 0x8, URZ ;  /* 0x0000000804047890 */ /* 0x000fe2000fffe0ff */
[----:B--2---:R-:W-:-:S04]  /*0530*/  FADD R5, R4, R5 ;  /* 0x0000000504057221 */ /* 0x004fc80000000000 */
[----:B---3--:R-:W-:-:S04]  /*0540*/  FADD R5, R5, R6 ;  /* 0x0000000605057221 */ /* 0x008fc80000000000 */
[----:B----4-:R-:W-:-:S04]  /*0550*/  FADD R5, R5, R10 ;  /* 0x0000000a05057221 */ /* 0x010fc80000000000 */
[----:B-----5:R-:W-:-:S04]  /*0560*/  FADD R5, R5, R12 ;  /* 0x0000000c05057221 */ /* 0x020fc80000000000 */
[----:B------:R-:W-:-:S04]  /*0570*/  FADD R5, R5, R14 ;  /* 0x0000000e05057221 */ /* 0x000fc80000000000 */
[----:B------:R-:W-:-:S04]  /*0580*/  FADD R5, R5, R16 ;  /* 0x0000001005057221 */ /* 0x000fc80000000000 */
[----:B------:R-:W-:-:S04]  /*0590*/  FADD R5, R5, R18 ;  /* 0x0000001205057221 */ /* 0x000fc80000000000 */
[----:B------:R-:W-:-:S07]  /*05a0*/  FADD R4, R5, R20 ;  /* 0x0000001405047221 */ /* 0x000fce0000000000 */
.L_x_3:
        /* <DEDUP_REMOVED lines=11> */
[----:B------:R-:W5:Y:S01]  /*0660*/  LDG.E R12, desc[UR12][R2.64+0xc] ;  /* 0x00000c0c020c7981 */ /* 0x000f62000c1e1900 */
[----:B------:R-:W-:Y:S01]  /*0670*/  UIADD3 UR4, UPT, UPT, UR4, 0x4, URZ ;  /* 0x0000000404047890 */ /* 0x000fe2000fffe0ff */
[----:B--2---:R-:W-:-:S04]  /*0680*/  FADD R5, R4, R5 ;  /* 0x0000000504057221 */ /* 0x004fc80000000000 */
[----:B---3--:R-:W-:-:S04]  /*0690*/  FADD R5, R5, R6 ;  /* 0x0000000605057221 */ /* 0x008fc80000000000 */
[----:B----4-:R-:W-:-:S04]  /*06a0*/  FADD R5, R5, R10 ;  /* 0x0000000a05057221 */ /* 0x010fc80000000000 */
[----:B-----5:R-:W-:-:S07]  /*06b0*/  FADD R4, R5, R12 ;  /* 0x0000000c05047221 */ /* 0x020fce0000000000 */
.L_x_4:
[----:B------:R-:W-:Y:S05]  /*06c0*/  BRA.U !UP2, `(.L_x_0) ;  /* 0x000000010a287547 */ /* 0x000fea000b800000 */
[----:B------:R-:W0:Y:S01]  /*06d0*/  LDC.64 R6, c[0x0][0x380] ;  /* 0x0000e000ff067b82 */ /* 0x000e220000000a00 */
[----:B------:R-:W-:Y:S01]  /*06e0*/  IADD3 R5, PT, PT, R0, UR4, RZ ;  /* 0x0000000400057c10 */ /* 0x000fe2000fffe0ff */
[----:B------:R-:W-:-:S12]  /*06f0*/  UIADD3 UR5, UPT, UPT, -UR5, URZ, URZ ;  /* 0x000000ff05057290 */ /* 0x000fd8000fffe1ff */
.L_x_5:
[----:B0-----:R-:W-:-:S06]  /*0700*/  IMAD.WIDE R2, R5, 0x4, R6 ;  /* 0x0000000405027825 */ /* 0x001fcc00078e0206 */
[----:B------:R-:W2:Y:S01]  /*0710*/  LDG.E R3, desc[UR12][R2.64] ;  /* 0x0000000c02037981 */ /* 0x000ea2000c1e1900 */
[----:B------:R-:W-:Y:S01]  /*0720*/  UIADD3 UR5, UPT, UPT, UR5, 0x1, URZ ;  /* 0x0000000105057890 */ /* 0x000fe2000fffe0ff */
[----:B------:R-:W-:-:S03]  /*0730*/  IADD3 R5, PT, PT, R5, 0x1, RZ ;  /* 0x0000000105057810 */ /* 0x000fc60007ffe0ff */
[----:B------:R-:W-:Y:S01]  /*0740*/  UISETP.NE.AND UP1, UPT, UR5, URZ, UPT ;  /* 0x000000ff0500728c */ /* 0x000fe2000bf25270 */
[----:B--2---:R-:W-:-:S08]  /*0750*/  FADD R4, R3, R4 ;  /* 0x0000000403047221 */ /* 0x004fd00000000000 */
[----:B------:R-:W-:Y:S05]  /*0760*/  BRA.U UP1, `(.L_x_5) ;  /* 0xfffffffd01e47547 */ /* 0x000fea000b83ffff */
.L_x_0:
[----:B------:R-:W-:Y:S01]  /*0770*/  I2FP.F32.S32 R3, UR10 ;  /* 0x0000000a00037c45 */ /* 0x000fe20008201400 */
[----:B------:R-:W-:Y:S03]  /*0780*/  BSSY.RECONVERGENT B2, `(.L_x_6) ;  /* 0x000000d000027945 */ /* 0x000fe60003800200 */
[----:B------:R-:W0:Y:S08]  /*0790*/  MUFU.RCP R0, R3 ;  /* 0x0000000300007308 */ /* 0x000e300000001000 */
[----:B------:R-:W1:Y:S01]  /*07a0*/  FCHK P0, R4, R3 ;  /* 0x0000000304007302 */ /* 0x000e620000000000 */
[----:B0-----:R-:W-:-:S04]  /*07b0*/  FFMA R5, -R3, R0, 1 ;  /* 0x3f80000003057423 */ /* 0x001fc80000000100 */
[----:B------:R-:W-:-:S04]  /*07c0*/  FFMA R0, R0, R5, R0 ;  /* 0x0000000500007223 */ /* 0x000fc80000000000 */
[----:B------:R-:W-:-:S04]  /*07d0*/  FFMA R5, R0, R4, RZ ;  /* 0x0000000400057223 */ /* 0x000fc800000000ff */
[----:B------:R-:W-:-:S04]  /*07e0*/  FFMA R2, -R3, R5, R4 ;  /* 0x0000000503027223 */ /* 0x000fc80000000104 */
[----:B------:R-:W-:Y:S01]  /*07f0*/  FFMA R2, R0, R2, R5 ;  /* 0x0000000200027223 */ /* 0x000fe20000000005 */
[----:B-1----:R-:W-:Y:S06]  /*0800*/  @!P0 BRA `(.L_x_7) ;  /* 0x0000000000108947 */ /* 0x002fec0003800000 */
[----:B------:R-:W-:Y:S02]  /*0810*/  MOV R0, R4 ;  /* 0x0000000400007202 */ /* 0x000fe40000000f00 */
[----:B------:R-:W-:-:S07]  /*0820*/  MOV R10, 0x840 ;  /* 0x00000840000a7802 */ /* 0x000fce0000000f00 */
[----:B------:R-:W-:Y:S05]  /*0830*/  CALL.REL.NOINC `($__internal_1_$__cuda_sm3x_div_rn_noftz_f32_slowpath) ;  /* 0x0000001c00c47944 */ /* 0x000fea0003c00000 */
[----:B------:R-:W-:-:S07]  /*0840*/  MOV R2, R9 ;  /* 0x0000000900027202 */ /* 0x000fce0000000f00 */
.L_x_7:
[----:B------:R-:W-:Y:S05]  /*0850*/  BSYNC.RECONVERGENT B2 ;  /* 0x0000000000027941 */ /* 0x000fea0003800200 */
.L_x_6:
[----:B------:R-:W-:Y:S01]  /*0860*/  HFMA2 R6, -RZ, RZ, 0, 0 ;  /* 0x00000000ff067431 */ /* 0x000fe200000001ff */
[----:B------:R-:W-:Y:S06]  /*0870*/  BRA.U !UP0, `(.L_x_8) ;  /* 0x0000000908207547 */ /* 0x000fec000b800000 */
[----:B------:R-:W0:Y:S01]  /*0880*/  LDCU UR5, c[0x0][0x390] ;  /* 0x00007200ff0577ac */ /* 0x000e220008000800 */
[----:B------:R-:W-:Y:S01]  /*0890*/  MOV R6, RZ ;  /* 0x000000ff00067202 */ /* 0x000fe20000000f00 */
[----:B------:R-:W-:Y:S01]  /*08a0*/  UMOV UR4, URZ ;  /* 0x000000ff00047c82 */ /* 0x000fe20008000000 */
[----:B0-----:R-:W-:Y:S02]  /*08b0*/  UISETP.GE.U32.AND UP1, UPT, UR5, 0x10, UPT ;  /* 0x000000100500788c */ /* 0x001fe4000bf26070 */
[----:B------:R-:W-:Y:S01]  /*08c0*/  IMAD R0, R8, UR5, RZ ;  /* 0x0000000508007c24 */ /* 0x000fe2000f8e02ff */
[----:B------:R-:W-:-:S04]  /*08d0*/  ULOP3.LUT UR9, UR5, 0xf, URZ, 0xc0, !UPT ;  /* 0x0000000f05097892 */ /* 0x000fc8000f8ec0ff */
        /* <DEDUP_REMOVED lines=9> */
.L_x_10:
        /* <DEDUP_REMOVED lines=22> */
[----:B--2---:R-:W-:-:S04]  /*0ad0*/  FADD R14, R14, -R2 ;  /* 0x800000020e0e7221 */ /* 0x004fc80000000000 */
[----:B------:R-:W-:Y:S01]  /*0ae0*/  FFMA R6, R14, R14, R6 ;  /* 0x0000000e0e067223 */ /* 0x000fe20000000006 */
[--C-:B---3--:R-:W-:Y:S01]  /*0af0*/  FADD R16, R16, -R2.reuse ;  /* 0x8000000210107221 */ /* 0x108fe20000000000 */
[----:B----4-:R-:W-:-:S03]  /*0b00*/  FADD R18, R18, -R2 ;  /* 0x8000000212127221 */ /* 0x010fc60000000000 */
[----:B------:R-:W-:Y:S01]  /*0b10*/  FFMA R6, R16, R16, R6 ;  /* 0x0000001010067223 */ /* 0x000fe20000000006 */
[----:B-----5:R-:W-:-:S03]  /*0b20*/  FADD R10, R10, -R2 ;  /* 0x800000020a0a7221 */ /* 0x020fc60000000000 */
[----:B------:R-:W-:Y:S01]  /*0b30*/  FFMA R6, R18, R18, R6 ;  /* 0x0000001212067223 */ /* 0x000fe20000000006 */
[----:B------:R-:W-:-:S03]  /*0b40*/  FADD R29, R29, -R2 ;  /* 0x800000021d1d7221 */ /* 0x000fc60000000000 */
        /* <DEDUP_REMOVED lines=22> */
[----:B------:R-:W-:-:S04]  /*0cb0*/  FFMA R6, R9, R9, R6 ;  /* 0x0000000909067223 */ /* 0x000fc80000000006 */
[----:B------:R-:W-:Y:S01]  /*0cc0*/  FFMA R6, R5, R5, R6 ;  /* 0x0000000505067223 */ /* 0x000fe20000000006 */
[----:B------:R-:W-:Y:S06]  /*0cd0*/  BRA.U UP1, `(.L_x_10) ;  /* 0xfffffffd01247547 */ /* 0x000fec000b83ffff */
.L_x_9:
        /* <DEDUP_REMOVED lines=32> */
[----:B------:R-:W-:-:S07]  /*0ee0*/  FFMA R6, R21, R21, R6 ;  /* 0x0000001515067223 */ /* 0x000fce0000000006 */
.L_x_11:
        /* <DEDUP_REMOVED lines=19> */
[----:B------:R-:W-:-:S04]  /*1020*/  FFMA R6, R11, R11, R6 ;  /* 0x0000000b0b067223 */ /* 0x000fc80000000006 */
[----:B------:R-:W-:-:S07]  /*1030*/  FFMA R6, R13, R13, R6 ;  /* 0x0000000d0d067223 */ /* 0x000fce0000000006 */
.L_x_12:
[----:B------:R-:W-:Y:S05]  /*1040*/  BRA.U !UP1, `(.L_x_8) ;  /* 0x00000001092c7547 */ /* 0x000fea000b800000 */
[----:B------:R-:W0:Y:S01]  /*1050*/  LDC.64 R10, c[0x0][0x380] ;  /* 0x0000e000ff0a7b82 */ /* 0x000e220000000a00 */
[----:B------:R-:W-:Y:S01]  /*1060*/  IADD3 R7, PT, PT, R0, UR4, RZ ;  /* 0x0000000400077c10 */ /* 0x000fe2000fffe0ff */
[----:B------:R-:W-:-:S12]  /*1070*/  UIADD3 UR5, UPT, UPT, -UR5, URZ, URZ ;  /* 0x000000ff05057290 */ /* 0x000fd8000fffe1ff */
.L_x_13:
[----:B0-----:R-:W-:-:S06]  /*1080*/  IMAD.WIDE R4, R7, 0x4, R10 ;  /* 0x0000000407047825 */ /* 0x001fcc00078e020a */
[----:B------:R-:W2:Y:S01]  /*1090*/  LDG.E R5, desc[UR12][R4.64] ;  /* 0x0000000c04057981 */ /* 0x000ea2000c1e1900 */
[----:B------:R-:W-:Y:S01]  /*10a0*/  UIADD3 UR5, UPT, UPT, UR5, 0x1, URZ ;  /* 0x0000000105057890 */ /* 0x000fe2000fffe0ff */
[----:B------:R-:W-:-:S03]  /*10b0*/  IADD3 R7, PT, PT, R7, 0x1, RZ ;  /* 0x0000000107077810 */ /* 0x000fc60007ffe0ff */
[----:B------:R-:W-:Y:S01]  /*10c0*/  UISETP.NE.AND UP0, UPT, UR5, URZ, UPT ;  /* 0x000000ff0500728c */ /* 0x000fe2000bf05270 */
[----:B--2---:R-:W-:-:S04]  /*10d0*/  FADD R9, R5, -R2 ;  /* 0x8000000205097221 */ /* 0x004fc80000000000 */
[----:B------:R-:W-:-:S04]  /*10e0*/  FFMA R6, R9, R9, R6 ;  /* 0x0000000909067223 */ /* 0x000fc80000000006 */
[----:B------:R-:W-:Y:S05]  /*10f0*/  BRA.U UP0, `(.L_x_13) ;  /* 0xfffffffd00e07547 */ /* 0x000fea000b83ffff */
.L_x_8:
[----:B------:R-:W0:Y:S01]  /*1100*/  MUFU.RCP R0, R3 ;  /* 0x0000000300007308 */ /* 0x000e220000001000 */
[----:B------:R-:W1:Y:S01]  /*1110*/  LDC R4, c[0x0][0x390] ;  /* 0x0000e400ff047b82 */ /* 0x000e620000000800 */
[----:B------:R-:W-:Y:S06]  /*1120*/  BSSY.RECONVERGENT B2, `(.L_x_14) ;  /* 0x000000d000027945 */ /* 0x000fec0003800200 */
[----:B------:R-:W2:Y:S01]  /*1130*/  FCHK P0, R6, R3 ;  /* 0x0000000306007302 */ /* 0x000ea20000000000 */
[----:B0-----:R-:W-:-:S04]  /*1140*/  FFMA R5, -R3, R0, 1 ;  /* 0x3f80000003057423 */ /* 0x001fc80000000100 */
[----:B------:R-:W-:-:S04]  /*1150*/  FFMA R0, R0, R5, R0 ;  /* 0x0000000500007223 */ /* 0x000fc80000000000 */
[----:B------:R-:W-:Y:S01]  /*1160*/  FFMA R5, R0, R6, RZ ;  /* 0x0000000600057223 */ /* 0x000fe200000000ff */
[----:B-1----:R-:W-:-:S03]  /*1170*/  ISETP.GE.AND P2, PT, R4, 0x1, PT ;  /* 0x000000010400780c */ /* 0x002fc60003f46270 */
[----:B------:R-:W-:-:S04]  /*1180*/  FFMA R4, -R3, R5, R6 ;  /* 0x0000000503047223 */ /* 0x000fc80000000106 */
[----:B------:R-:W-:Y:S01]  /*1190*/  FFMA R0, R0, R4, R5 ;  /* 0x0000000400007223 */ /* 0x000fe20000000005 */
[----:B--2---:R-:W-:Y:S06]  /*11a0*/  @!P0 BRA `(.L_x_15) ;  /* 0x0000000000108947 */ /* 0x004fec0003800000 */
[----:B------:R-:W-:Y:S02]  /*11b0*/  MOV R0, R6 ;  /* 0x0000000600007202 */ /* 0x000fe40000000f00 */
[----:B------:R-:W-:-:S07]  /*11c0*/  MOV R10, 0x11e0 ;  /* 0x000011e0000a7802 */ /* 0x000fce0000000f00 */
[----:B------:R-:W-:Y:S05]  /*11d0*/  CALL.REL.NOINC `($__internal_1_$__cuda_sm3x_div_rn_noftz_f32_slowpath) ;  /* 0x00000014005c7944 */ /* 0x000fea0003c00000 */
[----:B------:R-:W-:-:S07]  /*11e0*/  MOV R0, R9 ;  /* 0x0000000900007202 */ /* 0x000fce0000000f00 */
.L_x_15:
[----:B------:R-:W-:Y:S05]  /*11f0*/  BSYNC.RECONVERGENT B2 ;  /* 0x0000000000027941 */ /* 0x000fea0003800200 */
.L_x_14:
[----:B------:R-:W0:Y:S01]  /*1200*/  LDCU UR4, c[0x0][0x398] ;  /* 0x00007300ff0477ac */ /* 0x000e220008000800 */
[----:B------:R-:W-:Y:S01]  /*1210*/  BSSY.RECONVERGENT B0, `(.L_x_16) ;  /* 0x000000d000007945 */ /* 0x000fe20003800200 */
[----:B0-----:R-:W-:-:S04]  /*1220*/  FADD R0, R0, UR4 ;  /* 0x0000000400007e21 */ /* 0x001fc80008000000 */
[----:B------:R0:W1:Y:S01]  /*1230*/  MUFU.RSQ R5, R0 ;  /* 0x0000000000057308 */ /* 0x0000620000001400 */
[----:B------:R-:W-:-:S04]  /*1240*/  IADD3 R3, PT, PT, R0, -0xd000000, RZ ;  /* 0xf300000000037810 */ /* 0x000fc80007ffe0ff */
[----:B------:R-:W-:-:S13]  /*1250*/  ISETP.GT.U32.AND P0, PT, R3, 0x727fffff, PT ;  /* 0x727fffff0300780c */ /* 0x000fda0003f04070 */
[----:B01----:R-:W-:Y:S05]  /*1260*/  @!P0 BRA `(.L_x_17) ;  /* 0x00000000000c8947 */ /* 0x003fea0003800000 */
[----:B------:R-:W-:-:S07]  /*1270*/  MOV R9, 0x1290 ;  /* 0x0000129000097802 */ /* 0x000fce0000000f00 */
[----:B------:R-:W-:Y:S05]  /*1280*/  CALL.REL.NOINC `($__internal_0_$__cuda_sm20_sqrt_rn_f32_slowpath) ;  /* 0x0000001000d87944 */ /* 0x000fea0003c00000 */
[----:B------:R-:W-:Y:S05]  /*1290*/  BRA `(.L_x_18) ;  /* 0x0000000000107947 */ /* 0x000fea0003800000 */
.L_x_17:
[----:B------:R-:W-:Y:S01]  /*12a0*/  FMUL.FTZ R3, R0, R5 ;  /* 0x0000000500037220 */ /* 0x000fe20000410000 */
[----:B------:R-:W-:-:S03]  /*12b0*/  FMUL.FTZ R4, R5, 0.5 ;  /* 0x3f00000005047820 */ /* 0x000fc60000410000 */
[----:B------:R-:W-:-:S04]  /*12c0*/  FFMA R0, -R3, R3, R0 ;  /* 0x0000000303007223 */ /* 0x000fc80000000100 */
[----:B------:R-:W-:-:S07]  /*12d0*/  FFMA R3, R0, R4, R3 ;  /* 0x0000000400037223 */ /* 0x000fce0000000003 */
.L_x_18:
[----:B------:R-:W-:Y:S05]  /*12e0*/  BSYNC.RECONVERGENT B0 ;  /* 0x0000000000007941 */ /* 0x000fea0003800200 */
.L_x_16:
[----:B------:R-:W-:Y:S05]  /*12f0*/  @!P2 EXIT ;  /* 0x000000000000a94d */ /* 0x000fea0003800000 */
[----:B------:R-:W0:Y:S01]  /*1300*/  LDCU UR5, c[0x0][0x390] ;  /* 0x00007200ff0577ac */ /* 0x000e220008000800 */
[----:B------:R-:W-:Y:S01]  /*1310*/  UMOV UR4, URZ ;  /* 0x000000ff00047c82 */ /* 0x000fe20008000000 */
[----:B0-----:R-:W-:Y:S02]  /*1320*/  UISETP.GE.U32.AND UP0, UPT, UR5, 0x8, UPT ;  /* 0x000000080500788c */ /* 0x001fe4000bf06070 */
[----:B------:R-:W-:Y:S01]  /*1330*/  IMAD R8, R8, UR5, RZ ;  /* 0x0000000508087c24 */ /* 0x000fe2000f8e02ff */
[----:B------:R-:W-:-:S06]  /*1340*/  ULOP3.LUT UR14, UR5, 0x7, URZ, 0xc0, !UPT ;  /* 0x00000007050e7892 */ /* 0x000fcc000f8ec0ff */
[----:B------:R-:W-:Y:S06]  /*1350*/  BRA.U !UP0, `(.L_x_19) ;  /* 0x0000000908547547 */ /* 0x000fec000b800000 */
[----:B------:R-:W0:Y:S01]  /*1360*/  LDCU.128 UR8, c[0x0][0x380] ;  /* 0x00007000ff0877ac */ /* 0x000e220008000c00 */
[----:B------:R-:W-:Y:S01]  /*1370*/  MOV R12, R8 ;  /* 0x00000008000c7202 */ /* 0x000fe20000000f00 */
[----:B------:R-:W-:Y:S02]  /*1380*/  ULOP3.LUT UR4, UR5, 0x7ffffff8, URZ, 0xc0, !UPT ;  /* 0x7ffffff805047892 */ /* 0x000fe4000f8ec0ff */
[----:B0-----:R-:W-:Y:S02]  /*1390*/  UIADD3 UR7, UP0, UPT, UR8, 0x10, URZ ;  /* 0x0000001008077890 */ /* 0x001fe4000ff1e0ff */
[----:B------:R-:W-:Y:S02]  /*13a0*/  UIADD3 UR5, UP1, UPT, UR10, 0x10, URZ ;  /* 0x000000100a057890 */ /* 0x000fe4000ff3e0ff */
[----:B------:R-:W-:Y:S02]  /*13b0*/  UIADD3 UR10, UPT, UPT, -UR4, URZ, URZ ;  /* 0x000000ff040a7290 */ /* 0x000fe4000fffe1ff */
[----:B------:R-:W-:-:S02]  /*13c0*/  UIADD3.X UR8, UPT, UPT, URZ, UR9, URZ, UP0, !UPT ;  /* 0x00000009ff087290 */ /* 0x000fc400087fe4ff */
[----:B------:R-:W-:-:S12]  /*13d0*/  UIADD3.X UR6, UPT, UPT, URZ, UR11, URZ, UP1, !UPT ;  /* 0x0000000bff067290 */ /* 0x000fd80008ffe4ff */
.L_x_36:
[----:B------:R-:W-:Y:S02]  /*13e0*/  MOV R6, UR7 ;  /* 0x0000000700067c02 */ /* 0x000fe40008000f00 */
[----:B------:R-:W-:-:S03]  /*13f0*/  MOV R7, UR8 ;  /* 0x0000000800077c02 */ /* 0x000fc60008000f00 */
[----:B------:R-:W-:-:S05]  /*1400*/  IMAD.WIDE R6, R12, 0x4, R6 ;  /* 0x000000040c067825 */ /* 0x000fca00078e0206 */
[----:B0-----:R-:W2:Y:S01]  /*1410*/  LDG.E R5, desc[UR12][R6.64+-0x10] ;  /* 0xfffff00c06057981 */ /* 0x001ea2000c1e1900 */
[----:B------:R-:W0:Y:S01]  /*1420*/  MUFU.RCP R0, R3 ;  /* 0x0000000300007308 */ /* 0x000e220000001000 */
[----:B------:R-:W-:Y:S01]  /*1430*/  UIADD3 UR10, UPT, UPT, UR10, 0x8, URZ ;  /* 0x000000080a0a7890 */ /* 0x000fe2000fffe0ff */
[----:B------:R-:W-:Y:S01]  /*1440*/  MOV R4, UR5 ;  /* 0x0000000500047c02 */ /* 0x000fe20008000f00 */
[----:B------:R-:W-:Y:S02]  /*1450*/  BSSY.RECONVERGENT B2, `(.L_x_20) ;  /* 0x000000e000027945 */ /* 0x000fe40003800200 */
[----:B------:R-:W-:Y:S01]  /*1460*/  UISETP.NE.AND UP0, UPT, UR10, URZ, UPT ;  /* 0x000000ff0a00728c */ /* 0x000fe2000bf05270 */
[----:B0-----:R-:W-:-:S04]  /*1470*/  FFMA R9, R0, -R3, 1 ;  /* 0x3f80000000097423 */ /* 0x001fc80000000803 */
[----:B------:R-:W-:Y:S01]  /*1480*/  FFMA R9, R0, R9, R0 ;  /* 0x0000000900097223 */ /* 0x000fe20000000000 */
[----:B--2---:R-:W-:Y:S01]  /*1490*/  FADD R0, R5, -R2 ;  /* 0x8000000205007221 */ /* 0x004fe20000000000 */
[----:B------:R-:W-:-:S03]  /*14a0*/  MOV R5, UR6 ;  /* 0x0000000600057c02 */ /* 0x000fc60008000f00 */
[----:B------:R-:W0:Y:S01]  /*14b0*/  FCHK P0, R0, R3 ;  /* 0x0000000300007302 */ /* 0x000e220000000000 */
[----:B------:R-:W-:Y:S01]  /*14c0*/  FFMA R10, R0, R9, RZ ;  /* 0x00000009000a7223 */ /* 0x000fe200000000ff */
[----:B------:R-:W-:-:S04]  /*14d0*/  IMAD.WIDE R4, R12, 0x4, R4 ;  /* 0x000000040c047825 */ /* 0x000fc800078e0204 */
[----:B------:R-:W-:-:S04]  /*14e0*/  FFMA R11, R10, -R3, R0 ;  /* 0x800000030a0b7223 */ /* 0x000fc80000000000 */
[----:B------:R-:W-:Y:S01]  /*14f0*/  FFMA R9, R9, R11, R10 ;  /* 0x0000000b09097223 */ /* 0x000fe2000000000a */
[----:B0-----:R-:W-:Y:S06]  /*1500*/  @!P0 BRA `(.L_x_21) ;  /* 0x0000000000088947 */ /* 0x001fec0003800000 */
[----:B------:R-:W-:-:S07]  /*1510*/  MOV R10, 0x1530 ;  /* 0x00001530000a7802 */ /* 0x000fce0000000f00 */
[----:B------:R-:W-:Y:S05]  /*1520*/  CALL.REL.NOINC `($__internal_1_$__cuda_sm3x_div_rn_noftz_f32_slowpath) ;  /* 0x0000001000887944 */ /* 0x000fea0003c00000 */
.L_x_21:
[----:B------:R-:W-:Y:S05]  /*1530*/  BSYNC.RECONVERGENT B2 ;  /* 0x0000000000027941 */ /* 0x000fea0003800200 */
.L_x_20:
[----:B------:R0:W-:Y:S04]  /*1540*/  STG.E desc[UR12][R4.64+-0x10], R9 ;  /* 0xfffff00904007986 */ /* 0x0001e8000c10190c */
[----:B------:R-:W2:Y:S01]  /*1550*/  LDG.E R11, desc[UR12][R6.64+-0xc] ;  /* 0xfffff40c060b7981 */ /* 0x000ea2000c1e1900 */
[----:B------:R-:W1:Y:S01]  /*1560*/  MUFU.RCP R0, R3 ;  /* 0x0000000300007308 */ /* 0x000e620000001000 */
[----:B------:R-:W-:Y:S01]  /*1570*/  BSSY.RECONVERGENT B2, `(.L_x_22) ;  /* 0x000000d000027945 */ /* 0x000fe20003800200 */
[----:B-1----:R-:W-:-:S04]  /*1580*/  FFMA R15, R0, -R3, 1 ;  /* 0x3f800000000f7423 */ /* 0x002fc80000000803 */
[----:B------:R-:W-:Y:S01]  /*1590*/  FFMA R0, R0, R15, R0 ;  /* 0x0000000f00007223 */ /* 0x000fe20000000000 */
[----:B--2---:R-:W-:-:S04]  /*15a0*/  FADD R13, R11, -R2 ;  /* 0x800000020b0d7221 */ /* 0x004fc80000000000 */
[----:B------:R-:W1:Y:S01]  /*15b0*/  FCHK P0, R13, R3 ;  /* 0x000000030d007302 */ /* 0x000e620000000000 */
[----:B------:R-:W-:-:S04]  /*15c0*/  FFMA R10, R0, R13, RZ ;  /* 0x0000000d000a7223 */ /* 0x000fc800000000ff */
[----:B------:R-:W-:-:S04]  /*15d0*/  FFMA R11, R10, -R3, R13 ;  /* 0x800000030a0b7223 */ /* 0x000fc8000000000d */
[----:B------:R-:W-:Y:S01]  /*15e0*/  FFMA R11, R0, R11, R10 ;  /* 0x0000000b000b7223 */ /* 0x000fe2000000000a */
[----:B01----:R-:W-:Y:S06]  /*15f0*/  @!P0 BRA `(.L_x_23) ;  /* 0x0000000000108947 */ /* 0x003fec0003800000 */
[----:B------:R-:W-:Y:S02]  /*1600*/  MOV R0, R13 ;  /* 0x0000000d00007202 */ /* 0x000fe40000000f00 */
[----:B------:R-:W-:-:S07]  /*1610*/  MOV R10, 0x1630 ;  /* 0x00001630000a7802 */ /* 0x000fce0000000f00 */
[----:B------:R-:W-:Y:S05]  /*1620*/  CALL.REL.NOINC `($__internal_1_$__cuda_sm3x_div_rn_noftz_f32_slowpath) ;  /* 0x0000001000487944 */ /* 0x000fea0003c00000 */
[----:B------:R-:W-:-:S07]  /*1630*/  MOV R11, R9 ;  /* 0x00000009000b7202 */ /* 0x000fce0000000f00 */
.L_x_23:
[----:B------:R-:W-:Y:S05]  /*1640*/  BSYNC.RECONVERGENT B2 ;  /* 0x0000000000027941 */ /* 0x000fea0003800200 */
.L_x_22:
        /* <DEDUP_REMOVED lines=15> */
.L_x_25:
[----:B------:R-:W-:Y:S05]  /*1740*/  BSYNC.RECONVERGENT B2 ;  /* 0x0000000000027941 */ /* 0x000fea0003800200 */
.L_x_24:
        /* <DEDUP_REMOVED lines=16> */
.L_x_27:
[----:B------:R-:W-:Y:S05]  /*1850*/  BSYNC.RECONVERGENT B2 ;  /* 0x0000000000027941 */ /* 0x000fea0003800200 */
.L_x_26:
        /* <DEDUP_REMOVED lines=15> */
.L_x_29:
[----:B------:R-:W-:Y:S05]  /*1950*/  BSYNC.RECONVERGENT B2 ;  /* 0x0000000000027941 */ /* 0x000fea0003800200 */
.L_x_28:
        /* <DEDUP_REMOVED lines=16> */
.L_x_31:
[----:B------:R-:W-:Y:S05]  /*1a60*/  BSYNC.RECONVERGENT B2 ;  /* 0x0000000000027941 */ /* 0x000fea0003800200 */
.L_x_30:
        /* <DEDUP_REMOVED lines=15> */
.L_x_33:
[----:B------:R-:W-:Y:S05]  /*1b60*/  BSYNC.RECONVERGENT B2 ;  /* 0x0000000000027941 */ /* 0x000fea0003800200 */
.L_x_32:
        /* <DEDUP_REMOVED lines=16> */
.L_x_35:
[----:B------:R-:W-:Y:S05]  /*1c70*/  BSYNC.RECONVERGENT B2 ;  /* 0x0000000000027941 */ /* 0x000fea0003800200 */
.L_x_34:
[----:B------:R0:W-:Y:S01]  /*1c80*/  STG.E desc[UR12][R4.64+0xc], R11 ;  /* 0x00000c0b04007986 */ /* 0x0001e2000c10190c */
[----:B------:R-:W-:Y:S01]  /*1c90*/  IADD3 R12, PT, PT, R12, 0x8, RZ ;  /* 0x000000080c0c7810 */ /* 0x000fe20007ffe0ff */
[----:B------:R-:W-:Y:S06]  /*1ca0*/  BRA.U UP0, `(.L_x_36) ;  /* 0xfffffff500cc7547 */ /* 0x000fec000b83ffff */
.L_x_19:
[----:B------:R-:W-:-:S13]  /*1cb0*/  ISETP.NE.AND P0, PT, RZ, UR14, PT ;  /* 0x0000000eff007c0c */ /* 0x000fda000bf05270 */
[----:B------:R-:W-:Y:S05]  /*1cc0*/  @!P0 EXIT ;  /* 0x000000000000894d */ /* 0x000fea0003800000 */
[----:B------:R-:W1:Y:S01]  /*1cd0*/  LDCU UR5, c[0x0][0x390] ;  /* 0x00007200ff0577ac */ /* 0x000e620008000800 */
[----:B------:R-:W-:Y:S02]  /*1ce0*/  UISETP.GE.U32.AND UP0, UPT, UR14, 0x4, UPT ;  /* 0x000000040e00788c */ /* 0x000fe4000bf06070 */
[----:B-1----:R-:W-:-:S07]  /*1cf0*/  ULOP3.LUT UR5, UR5, 0x3, URZ, 0xc0, !UPT ;  /* 0x0000000305057892 */ /* 0x002fce000f8ec0ff */
[----:B------:R-:W-:Y:S05]  /*1d00*/  BRA.U !UP0, `(.L_x_37) ;  /* 0x0000000508207547 */ /* 0x000fea000b800000 */
[----:B0-----:R-:W0:Y:S01]  /*1d10*/  LDC.64 R4, c[0x0][0x380] ;  /* 0x0000e000ff047b82 */ /* 0x001e220000000a00 */
[----:B------:R-:W-:-:S05]  /*1d20*/  IADD3 R6, PT, PT, R8, UR4, RZ ;  /* 0x0000000408067c10 */ /* 0x000fca000fffe0ff */
[----:B0-----:R-:W-:-:S05]  /*1d30*/  IMAD.WIDE R4, R6, 0x4, R4 ;  /* 0x0000000406047825 */ /* 0x001fca00078e0204 */
[----:B------:R-:W2:Y:S01]  /*1d40*/  LDG.E R7, desc[UR12][R4.64] ;  /* 0x0000000c04077981 */ /* 0x000ea2000c1e1900 */
[----:B------:R-:W0:Y:S01]  /*1d50*/  MUFU.RCP R0, R3 ;  /* 0x0000000300007308 */ /* 0x000e220000001000 */
[----:B------:R-:W-:Y:S01]  /*1d60*/  BSSY.RECONVERGENT B2, `(.L_x_38) ;  /* 0x000000c000027945 */ /* 0x000fe20003800200 */
[----:B0-----:R-:W-:-:S04]  /*1d70*/  FFMA R9, R0, -R3, 1 ;  /* 0x3f80000000097423 */ /* 0x001fc80000000803 */
[----:B------:R-:W-:Y:S01]  /*1d80*/  FFMA R0, R0, R9, R0 ;  /* 0x0000000900007223 */ /* 0x000fe20000000000 */
[----:B--2---:R-:W-:-:S04]  /*1d90*/  FADD R12, R7, -R2 ;  /* 0x80000002070c7221 */ /* 0x004fc80000000000 */
[----:B------:R-:W0:Y:S01]  /*1da0*/  FCHK P0, R12, R3 ;  /* 0x000000030c007302 */ /* 0x000e220000000000 */
[----:B------:R-:W-:-:S04]  /*1db0*/  FFMA R7, R0, R12, RZ ;  /* 0x0000000c00077223 */ /* 0x000fc800000000ff */
[----:B------:R-:W-:-:S04]  /*1dc0*/  FFMA R10, R7, -R3, R12 ;  /* 0x80000003070a7223 */ /* 0x000fc8000000000c */
[----:B------:R-:W-:Y:S01]  /*1dd0*/  FFMA R9, R0, R10, R7 ;  /* 0x0000000a00097223 */ /* 0x000fe20000000007 */
[----:B0-----:R-:W-:Y:S06]  /*1de0*/  @!P0 BRA `(.L_x_39) ;  /* 0x00000000000c8947 */ /* 0x001fec0003800000 */
[----:B------:R-:W-:Y:S02]  /*1df0*/  MOV R0, R12 ;  /* 0x0000000c00007202 */ /* 0x000fe40000000f00 */
[----:B------:R-:W-:-:S07]  /*1e00*/  MOV R10, 0x1e20 ;  /* 0x00001e20000a7802 */ /* 0x000fce0000000f00 */
[----:B------:R-:W-:Y:S05]  /*1e10*/  CALL.REL.NOINC `($__internal_1_$__cuda_sm3x_div_rn_noftz_f32_slowpath) ;  /* 0x00000008004c7944 */ /* 0x000fea0003c00000 */
.L_x_39:
[----:B------:R-:W-:Y:S05]  /*1e20*/  BSYNC.RECONVERGENT B2 ;  /* 0x0000000000027941 */ /* 0x000fea0003800200 */
.L_x_38:
[----:B------:R-:W0:Y:S02]  /*1e30*/  LDC.64 R10, c[0x0][0x388] ;  /* 0x0000e200ff0a7b82 */ /* 0x000e240000000a00 */
[----:B0-----:R-:W-:-:S05]  /*1e40*/  IMAD.WIDE R6, R6, 0x4, R10 ;  /* 0x0000000406067825 */ /* 0x001fca00078e020a */
        /* <DEDUP_REMOVED lines=16> */
.L_x_41:
[----:B------:R-:W-:Y:S05]  /*1f50*/  BSYNC.RECONVERGENT B2 ;  /* 0x0000000000027941 */ /* 0x000fea0003800200 */
.L_x_40:
        /* <DEDUP_REMOVED lines=15> */
.L_x_43:
[----:B------:R-:W-:Y:S05]  /*2050*/  BSYNC.RECONVERGENT B2 ;  /* 0x0000000000027941 */ /* 0x000fea0003800200 */
.L_x_42:
        /* <DEDUP_REMOVED lines=16> */
.L_x_45:
[----:B------:R-:W-:Y:S05]  /*2160*/  BSYNC.RECONVERGENT B2 ;  /* 0x0000000000027941 */ /* 0x000fea0003800200 */
.L_x_44:
[----:B------:R1:W-:Y:S01]  /*2170*/  STG.E desc[UR12][R6.64+0xc], R11 ;  /* 0x00000c0b06007986 */ /* 0x0003e2000c10190c */
[----:B------:R-:W-:-:S12]  /*2180*/  UIADD3 UR4, UPT, UPT, UR4, 0x4, URZ ;  /* 0x0000000404047890 */ /* 0x000fd8000fffe0ff */
.L_x_37:
[----:B------:R-:W-:-:S13]  /*2190*/  ISETP.NE.AND P0, PT, RZ, UR5, PT ;  /* 0x00000005ff007c0c */ /* 0x000fda000bf05270 */
[----:B------:R-:W-:Y:S05]  /*21a0*/  @!P0 EXIT ;  /* 0x000000000000894d */ /* 0x000fea0003800000 */
[----:B------:R-:W-:-:S09]  /*21b0*/  UISETP.NE.AND UP0, UPT, UR5, 0x1, UPT ;  /* 0x000000010500788c */ /* 0x000fd2000bf05270 */
[----:B------:R-:W-:Y:S05]  /*21c0*/  BRA.U !UP0, `(.L_x_46) ;  /* 0x00000001089c7547 */ /* 0x000fea000b800000 */
[----:B-1----:R-:W1:Y:S01]  /*21d0*/  LDC.64 R6, c[0x0][0x380] ;  /* 0x0000e000ff067b82 */ /* 0x002e620000000a00 */
[----:B0-----:R-:W-:-:S05]  /*21e0*/  IADD3 R4, PT, PT, R8, UR4, RZ ;  /* 0x0000000408047c10 */ /* 0x001fca000fffe0ff */
[----:B-1----:R-:W-:-:S05]  /*21f0*/  IMAD.WIDE R6, R4, 0x4, R6 ;  /* 0x0000000404067825 */ /* 0x002fca00078e0206 */
        /* <DEDUP_REMOVED lines=14> */
.L_x_48:
[----:B------:R-:W-:Y:S05]  /*22e0*/  BSYNC.RECONVERGENT B2 ;  /* 0x0000000000027941 */ /* 0x000fea0003800200 */
.L_x_47:
        /* <DEDUP_REMOVED lines=18> */
.L_x_50:
[----:B------:R-:W-:Y:S05]  /*2410*/  BSYNC.RECONVERGENT B2 ;  /* 0x0000000000027941 */ /* 0x000fea0003800200 */
.L_x_49:
[----:B------:R2:W-:Y:S01]  /*2420*/  STG.E desc[UR12][R4.64+0x4], R11 ;  /* 0x0000040b04007986 */ /* 0x0005e2000c10190c */
[----:B------:R-:W-:-:S12]  /*2430*/  UIADD3 UR4, UPT, UPT, UR4, 0x2, URZ ;  /* 0x0000000204047890 */ /* 0x000fd8000fffe0ff */
.L_x_46:
[----:B------:R-:W3:Y:S02]  /*2440*/  LDC R0, c[0x0][0x390] ;  /* 0x0000e400ff007b82 */ /* 0x000ee40000000800 */
[----:B---3--:R-:W-:-:S04]  /*2450*/  LOP3.LUT R0, R0, 0x1, RZ, 0xc0, !PT ;  /* 0x0000000100007812 */ /* 0x008fc800078ec0ff */
[----:B------:R-:W-:-:S13]  /*2460*/  ISETP.NE.U32.AND P0, PT, R0, 0x1, PT ;  /* 0x000000010000780c */ /* 0x000fda0003f05070 */
[----:B------:R-:W-:Y:S05]  /*2470*/  @P0 EXIT ;  /* 0x000000000000094d */ /* 0x000fea0003800000 */
[----:B0-2---:R-:W0:Y:S01]  /*2480*/  LDC.64 R4, c[0x0][0x380] ;  /* 0x0000e000ff047b82 */ /* 0x005e220000000a00 */
[----:B------:R-:W-:-:S05]  /*2490*/  IADD3 R8, PT, PT, R8, UR4, RZ ;  /* 0x0000000408087c10 */ /* 0x000fca000fffe0ff */
[----:B0-----:R-:W-:-:S06]  /*24a0*/  IMAD.WIDE R4, R8, 0x4, R4 ;  /* 0x0000000408047825 */ /* 0x001fcc00078e0204 */
[----:B------:R-:W2:Y:S01]  /*24b0*/  LDG.E R5, desc[UR12][R4.64] ;  /* 0x0000000c04057981 */ /* 0x000ea2000c1e1900 */
[----:B------:R-:W1:Y:S01]  /*24c0*/  MUFU.RCP R0, R3 ;  /* 0x0000000300007308 */ /* 0x000e620000001000 */
[----:B------:R-:W-:Y:S01]  /*24d0*/  BSSY.RECONVERGENT B2, `(.L_x_51) ;  /* 0x000000d000027945 */ /* 0x000fe20003800200 */
[----:B-1----:R-:W-:-:S04]  /*24e0*/  FFMA R7, R0, -R3, 1 ;  /* 0x3f80000000077423 */ /* 0x002fc80000000803 */
        /* <DEDUP_REMOVED lines=10> */
[----:B------:R-:W-:-:S07]  /*2590*/  MOV R7, R9 ;  /* 0x0000000900077202 */ /* 0x000fce0000000f00 */
.L_x_52:
[----:B------:R-:W-:Y:S05]  /*25a0*/  BSYNC.RECONVERGENT B2 ;  /* 0x0000000000027941 */ /* 0x000fea0003800200 */
.L_x_51:
[----:B------:R-:W0:Y:S02]  /*25b0*/  LDC.64 R2, c[0x0][0x388] ;  /* 0x0000e200ff027b82 */ /* 0x000e240000000a00 */
[----:B0-----:R-:W-:-:S05]  /*25c0*/  IMAD.WIDE R8, R8, 0x4, R2 ;  /* 0x0000000408087825 */ /* 0x001fca00078e0202 */
[----:B------:R-:W-:Y:S01]  /*25d0*/  STG.E desc[UR12][R8.64], R7 ;  /* 0x0000000708007986 */ /* 0x000fe2000c10190c */
[----:B------:R-:W-:Y:S05]  /*25e0*/  EXIT ;  /* 0x000000000000794d */ /* 0x000fea0003800000 */
        .weak           $__internal_0_$__cuda_sm20_sqrt_rn_f32_slowpath
        .type           $__internal_0_$__cuda_sm20_sqrt_rn_f32_slowpath,@function
        .size           $__internal_0_$__cuda_sm20_sqrt_rn_f32_slowpath,($__internal_1_$__cuda_sm3x_div_rn_noftz_f32_slowpath - $__internal_0_$__cuda_sm20_sqrt_rn_f32_slowpath)
$__internal_0_$__cuda_sm20_sqrt_rn_f32_slowpath:
[----:B------:R-:W-:-:S13]  /*25f0*/  LOP3.LUT P0, RZ, R0, 0x7fffffff, RZ, 0xc0, !PT ;  /* 0x7fffffff00ff7812 */ /* 0x000fda000780c0ff */
[----:B------:R-:W-:Y:S01]  /*2600*/  @!P0 MOV R3, R0 ;  /* 0x0000000000038202 */ /* 0x000fe20000000f00 */
[----:B------:R-:W-:Y:S06]  /*2610*/  @!P0 BRA `(.L_x_53) ;  /* 0x0000000000408947 */ /* 0x000fec0003800000 */
[----:B------:R-:W-:-:S13]  /*2620*/  FSETP.GEU.FTZ.AND P0, PT, R0, RZ, PT ;  /* 0x000000ff0000720b */ /* 0x000fda0003f1e000 */
[----:B------:R-:W-:Y:S01]  /*2630*/  @!P0 MOV R3, 0x7fffffff ;  /* 0x7fffffff00038802 */ /* 0x000fe20000000f00 */
[----:B------:R-:W-:Y:S06]  /*2640*/  @!P0 BRA `(.L_x_53) ;  /* 0x0000000000348947 */ /* 0x000fec0003800000 */
[----:B------:R-:W-:-:S13]  /*2650*/  FSETP.GTU.FTZ.AND P0, PT, |R0|, +INF , PT ;  /* 0x7f8000000000780b */ /* 0x000fda0003f1c200 */
[----:B------:R-:W-:Y:S01]  /*2660*/  @P0 FADD.FTZ R3, R0, 1 ;  /* 0x3f80000000030421 */ /* 0x000fe20000010000 */
[----:B------:R-:W-:Y:S06]  /*2670*/  @P0 BRA `(.L_x_53) ;  /* 0x0000000000280947 */ /* 0x000fec0003800000 */
[----:B------:R-:W-:-:S13]  /*2680*/  FSETP.NEU.FTZ.AND P0, PT, |R0|, +INF , PT ;  /* 0x7f8000000000780b */ /* 0x000fda0003f1d200 */
[----:B------:R-:W-:-:S04]  /*2690*/  @P0 FFMA R4, R0, 1.84467440737095516160e+19, RZ ;  /* 0x5f80000000040823 */ /* 0x000fc800000000ff */
[----:B------:R-:W0:Y:S02]  /*26a0*/  @P0 MUFU.RSQ R3, R4 ;  /* 0x0000000400030308 */ /* 0x000e240000001400 */
[----:B0-----:R-:W-:Y:S01]  /*26b0*/  @P0 FMUL.FTZ R5, R4, R3 ;  /* 0x0000000304050220 */ /* 0x001fe20000410000 */
[----:B------:R-:W-:Y:S01]  /*26c0*/  @P0 FMUL.FTZ R7, R3, 0.5 ;  /* 0x3f00000003070820 */ /* 0x000fe20000410000 */
[----:B------:R-:W-:Y:S02]  /*26d0*/  @!P0 MOV R3, R0 ;  /* 0x0000000000038202 */ /* 0x000fe40000000f00 */
[----:B------:R-:W-:-:S04]  /*26e0*/  @P0 FADD.FTZ R6, -R5, -RZ ;  /* 0x800000ff05060221 */ /* 0x000fc80000010100 */
[----:B------:R-:W-:-:S04]  /*26f0*/  @P0 FFMA R6, R5, R6, R4 ;  /* 0x0000000605060223 */ /* 0x000fc80000000004 */
[----:B------:R-:W-:-:S04]  /*2700*/  @P0 FFMA R6, R6, R7, R5 ;  /* 0x0000000706060223 */ /* 0x000fc80000000005 */
[----:B------:R-:W-:-:S07]  /*2710*/  @P0 FMUL.FTZ R3, R6, 2.3283064365386962891e-10 ;  /* 0x2f80000006030820 */ /* 0x000fce0000410000 */
.L_x_53:
[----:B------:R-:W-:Y:S01]  /*2720*/  HFMA2 R5, -RZ, RZ, 0, 0 ;  /* 0x00000000ff057431 */ /* 0x000fe200000001ff */
[----:B------:R-:W-:-:S04]  /*2730*/  MOV R4, R9 ;  /* 0x0000000900047202 */ /* 0x000fc80000000f00 */
[----:B------:R-:W-:Y:S05]  /*2740*/  RET.REL.NODEC R4 `(_Z12naive_kernelPfS_iif) ;  /* 0xffffffd8042c7950 */ /* 0x000fea0003c3ffff */
        .weak           $__internal_1_$__cuda_sm3x_div_rn_noftz_f32_slowpath
        .type           $__internal_1_$__cuda_sm3x_div_rn_noftz_f32_slowpath,@function
        .size           $__internal_1_$__cuda_sm3x_div_rn_noftz_f32_slowpath,(.L_x_67 - $__internal_1_$__cuda_sm3x_div_rn_noftz_f32_slowpath)
$__internal_1_$__cuda_sm3x_div_rn_noftz_f32_slowpath:
[----:B------:R-:W-:Y:S01]  /*2750*/  SHF.R.U32.HI R9, RZ, 0x17, R3 ;  /* 0x00000017ff097819 */ /* 0x000fe20000011603 */
[----:B------:R-:W-:Y:S01]  /*2760*/  BSSY.RECONVERGENT B0, `(.L_x_54) ;  /* 0x0000063000007945 */ /* 0x000fe20003800200 */
[----:B------:R-:W-:Y:S02]  /*2770*/  SHF.R.U32.HI R14, RZ, 0x17, R0 ;  /* 0x00000017ff0e7819 */ /* 0x000fe40000011600 */
[----:B------:R-:W-:Y:S02]  /*2780*/  LOP3.LUT R9, R9, 0xff, RZ, 0xc0, !PT ;  /* 0x000000ff09097812 */ /* 0x000fe400078ec0ff */
[----:B------:R-:W-:Y:S02]  /*2790*/  LOP3.LUT R14, R14, 0xff, RZ, 0xc0, !PT ;  /* 0x000000ff0e0e7812 */ /* 0x000fe400078ec0ff */
[----:B------:R-:W-:Y:S02]  /*27a0*/  IADD3 R15, PT, PT, R9, -0x1, RZ ;  /* 0xffffffff090f7810 */ /* 0x000fe40007ffe0ff */
[----:B------:R-:W-:-:S02]  /*27b0*/  IADD3 R16, PT, PT, R14, -0x1, RZ ;  /* 0xffffffff0e107810 */ /* 0x000fc40007ffe0ff */
[----:B------:R-:W-:Y:S02]  /*27c0*/  ISETP.GT.U32.AND P0, PT, R15, 0xfd, PT ;  /* 0x000000fd0f00780c */ /* 0x000fe40003f04070 */
[----:B------:R-:W-:Y:S02]  /*27d0*/  MOV R13, R3 ;  /* 0x00000003000d7202 */ /* 0x000fe40000000f00 */
[----:B------:R-:W-:-:S13]  /*27e0*/  ISETP.GT.U32.OR P0, PT, R16, 0xfd, P0 ;  /* 0x000000fd1000780c */ /* 0x000fda0000704470 */
[----:B------:R-:W-:Y:S01]  /*27f0*/  @!P0 MOV R11, RZ ;  /* 0x000000ff000b8202 */ /* 0x000fe20000000f00 */
[----:B------:R-:W-:Y:S06]  /*2800*/  @!P0 BRA `(.L_x_55) ;  /* 0x00000000005c8947 */ /* 0x000fec0003800000 */
[----:B------:R-:W-:Y:S02]  /*2810*/  FSETP.GTU.FTZ.AND P0, PT, |R0|, +INF , PT ;  /* 0x7f8000000000780b */ /* 0x000fe40003f1c200 */
[----:B------:R-:W-:-:S04]  /*2820*/  FSETP.GTU.FTZ.AND P1, PT, |R3|, +INF , PT ;  /* 0x7f8000000300780b */ /* 0x000fc80003f3c200 */
[----:B------:R-:W-:-:S13]  /*2830*/  PLOP3.LUT P0, PT, P0, P1, PT, 0xf8, 0x8f ;  /* 0x00000000008f781c */ /* 0x000fda0000703f70 */
[----:B------:R-:W-:Y:S05]  /*2840*/  @P0 BRA `(.L_x_56) ;  /* 0x00000004004c0947 */ /* 0x000fea0003800000 */
[----:B------:R-:W-:-:S13]  /*2850*/  LOP3.LUT P0, RZ, R13, 0x7fffffff, R0, 0xc8, !PT ;  /* 0x7fffffff0dff7812 */ /* 0x000fda000780c800 */
[----:B------:R-:W-:Y:S05]  /*2860*/  @!P0 BRA `(.L_x_57) ;  /* 0x00000004003c8947 */ /* 0x000fea0003800000 */
[C---:B------:R-:W-:Y:S02]  /*2870*/  FSETP.NEU.FTZ.AND P3, PT, |R0|.reuse, +INF , PT ;  /* 0x7f8000000000780b */ /* 0x040fe40003f7d200 */
[----:B------:R-:W-:Y:S02]  /*2880*/  FSETP.NEU.FTZ.AND P1, PT, |R3|, +INF , PT ;  /* 0x7f8000000300780b */ /* 0x000fe40003f3d200 */
[----:B------:R-:W-:-:S11]  /*2890*/  FSETP.NEU.FTZ.AND P0, PT, |R0|, +INF , PT ;  /* 0x7f8000000000780b */ /* 0x000fd60003f1d200 */
[----:B------:R-:W-:Y:S05]  /*28a0*/  @!P1 BRA !P3, `(.L_x_57) ;  /* 0x00000004002c9947 */ /* 0x000fea0005800000 */
[----:B------:R-:W-:-:S04]  /*28b0*/  LOP3.LUT P3, RZ, R0, 0x7fffffff, RZ, 0xc0, !PT ;  /* 0x7fffffff00ff7812 */ /* 0x000fc8000786c0ff */
[----:B------:R-:W-:-:S13]  /*28c0*/  PLOP3.LUT P1, PT, P1, P3, PT, 0x2f, 0xf2 ;  /* 0x0000000000f2781c */ /* 0x000fda0000f26577 */
[----:B------:R-:W-:Y:S05]  /*28d0*/  @P1 BRA `(.L_x_58) ;  /* 0x0000000400181947 */ /* 0x000fea0003800000 */
[----:B------:R-:W-:-:S04]  /*28e0*/  LOP3.LUT P1, RZ, R13, 0x7fffffff, RZ, 0xc0, !PT ;  /* 0x7fffffff0dff7812 */ /* 0x000fc8000782c0ff */
[----:B------:R-:W-:-:S13]  /*28f0*/  PLOP3.LUT P0, PT, P0, P1, PT, 0x2f, 0xf2 ;  /* 0x0000000000f2781c */ /* 0x000fda0000702577 */
[----:B------:R-:W-:Y:S05]  /*2900*/  @P0 BRA `(.L_x_59) ;  /* 0x0000000400000947 */ /* 0x000fea0003800000 */
[----:B------:R-:W-:Y:S02]  /*2910*/  ISETP.GE.AND P0, PT, R16, RZ, PT ;  /* 0x000000ff1000720c */ /* 0x000fe40003f06270 */
[----:B------:R-:W-:-:S11]  /*2920*/  ISETP.GE.AND P1, PT, R15, RZ, PT ;  /* 0x000000ff0f00720c */ /* 0x000fd60003f26270 */
[----:B------:R-:W-:Y:S01]  /*2930*/  @P0 MOV R11, RZ ;  /* 0x000000ff000b0202 */ /* 0x000fe20000000f00 */
[----:B------:R-:W-:Y:S01]  /*2940*/  @!P0 FFMA R0, R0, 1.84467440737095516160e+19, RZ ;  /* 0x5f80000000008823 */ /* 0x000fe200000000ff */
[----:B------:R-:W-:Y:S01]  /*2950*/  @!P0 MOV R11, 0xffffffc0 ;  /* 0xffffffc0000b8802 */ /* 0x000fe20000000f00 */
[----:B------:R-:W-:-:S03]  /*2960*/  @!P1 FFMA R13, R3, 1.84467440737095516160e+19, RZ ;  /* 0x5f800000030d9823 */ /* 0x000fc600000000ff */
[----:B------:R-:W-:-:S07]  /*2970*/  @!P1 IADD3 R11, PT, PT, R11, 0x40, RZ ;  /* 0x000000400b0b9810 */ /* 0x000fce0007ffe0ff */
.L_x_55:
[----:B------:R-:W-:Y:S01]  /*2980*/  LEA R16, R9, 0xc0800000, 0x17 ;  /* 0xc080000009107811 */ /* 0x000fe200078eb8ff */
[----:B------:R-:W-:Y:S01]  /*2990*/  BSSY.RECONVERGENT B1, `(.L_x_60) ;  /* 0x0000036000017945 */ /* 0x000fe20003800200 */
[----:B------:R-:W-:Y:S02]  /*29a0*/  IADD3 R14, PT, PT, R14, -0x7f, RZ ;  /* 0xffffff810e0e7810 */ /* 0x000fe40007ffe0ff */
[----:B------:R-:W-:-:S03]  /*29b0*/  IADD3 R18, PT, PT, -R16, R13, RZ ;  /* 0x0000000d10127210 */ /* 0x000fc60007ffe1ff */
[----:B------:R-:W-:Y:S01]  /*29c0*/  IMAD R0, R14, -0x800000, R0 ;  /* 0xff8000000e007824 */ /* 0x000fe200078e0200 */
[----:B------:R-:W0:Y:S01]  /*29d0*/  MUFU.RCP R16, R18 ;  /* 0x0000001200107308 */ /* 0x000e220000001000 */
[----:B------:R-:W-:Y:S01]  /*29e0*/  FADD.FTZ R13, -R18, -RZ ;  /* 0x800000ff120d7221 */ /* 0x000fe20000010100 */
[----:B------:R-:W-:-:S04]  /*29f0*/  IADD3 R14, PT, PT, R14, 0x7f, -R9 ;  /* 0x0000007f0e0e7810 */ /* 0x000fc80007ffe809 */
[----:B------:R-:W-:Y:S01]  /*2a00*/  IADD3 R11, PT, PT, R14, R11, RZ ;  /* 0x0000000b0e0b7210 */ /* 0x000fe20007ffe0ff */
[----:B0-----:R-:W-:-:S04]  /*2a10*/  FFMA R15, R16, R13, 1 ;  /* 0x3f800000100f7423 */ /* 0x001fc8000000000d */
[----:B------:R-:W-:-:S04]  /*2a20*/  FFMA R15, R16, R15, R16 ;  /* 0x0000000f100f7223 */ /* 0x000fc80000000010 */
[----:B------:R-:W-:-:S04]  /*2a30*/  FFMA R16, R0, R15, RZ ;  /* 0x0000000f00107223 */ /* 0x000fc800000000ff */
[----:B------:R-:W-:-:S04]  /*2a40*/  FFMA R17, R13, R16, R0 ;  /* 0x000000100d117223 */ /* 0x000fc80000000000 */
[----:B------:R-:W-:-:S04]  /*2a50*/  FFMA R16, R15, R17, R16 ;  /* 0x000000110f107223 */ /* 0x000fc80000000010 */
[----:B------:R-:W-:-:S04]  /*2a60*/  FFMA R13, R13, R16, R0 ;  /* 0x000000100d0d7223 */ /* 0x000fc80000000000 */
[----:B------:R-:W-:-:S05]  /*2a70*/  FFMA R0, R15, R13, R16 ;  /* 0x0000000d0f007223 */ /* 0x000fca0000000010 */
[----:B------:R-:W-:-:S04]  /*2a80*/  SHF.R.U32.HI R9, RZ, 0x17, R0 ;  /* 0x00000017ff097819 */ /* 0x000fc80000011600 */
[----:B------:R-:W-:-:S04]  /*2a90*/  LOP3.LUT R14, R9, 0xff, RZ, 0xc0, !PT ;  /* 0x000000ff090e7812 */ /* 0x000fc800078ec0ff */
[----:B------:R-:W-:-:S04]  /*2aa0*/  IADD3 R9, PT, PT, R14, R11, RZ ;  /* 0x0000000b0e097210 */ /* 0x000fc80007ffe0ff */
[----:B------:R-:W-:-:S04]  /*2ab0*/  IADD3 R14, PT, PT, R9, -0x1, RZ ;  /* 0xffffffff090e7810 */ /* 0x000fc80007ffe0ff */
[----:B------:R-:W-:-:S13]  /*2ac0*/  ISETP.GE.U32.AND P0, PT, R14, 0xfe, PT ;  /* 0x000000fe0e00780c */ /* 0x000fda0003f06070 */
[----:B------:R-:W-:Y:S05]  /*2ad0*/  @!P0 BRA `(.L_x_61) ;  /* 0x0000000000808947 */ /* 0x000fea0003800000 */
[----:B------:R-:W-:-:S13]  /*2ae0*/  ISETP.GT.AND P0, PT, R9, 0xfe, PT ;  /* 0x000000fe0900780c */ /* 0x000fda0003f04270 */
[----:B------:R-:W-:Y:S05]  /*2af0*/  @P0 BRA `(.L_x_62) ;  /* 0x00000000006c0947 */ /* 0x000fea0003800000 */
[----:B------:R-:W-:-:S13]  /*2b00*/  ISETP.GE.AND P0, PT, R9, 0x1, PT ;  /* 0x000000010900780c */ /* 0x000fda0003f06270 */
[----:B------:R-:W-:Y:S05]  /*2b10*/  @P0 BRA `(.L_x_63) ;  /* 0x0000000000740947 */ /* 0x000fea0003800000 */
[----:B------:R-:W-:Y:S02]  /*2b20*/  ISETP.GE.AND P0, PT, R9, -0x18, PT ;  /* 0xffffffe80900780c */ /* 0x000fe40003f06270 */
[----:B------:R-:W-:-:S11]  /*2b30*/  LOP3.LUT R0, R0, 0x80000000, RZ, 0xc0, !PT ;  /* 0x8000000000007812 */ /* 0x000fd600078ec0ff */
[----:B------:R-:W-:Y:S05]  /*2b40*/  @!P0 BRA `(.L_x_63) ;  /* 0x0000000000688947 */ /* 0x000fea0003800000 */
[CCC-:B------:R-:W-:Y:S01]  /*2b50*/  FFMA.RZ R11, R15.reuse, R13.reuse, R16.reuse ;  /* 0x0000000d0f0b7223 */ /* 0x1c0fe2000000c010 */
[CCC-:B------:R-:W-:Y:S01]  /*2b60*/  FFMA.RP R14, R15.reuse, R13.reuse, R16.reuse ;  /* 0x0000000d0f0e7223 */ /* 0x1c0fe20000008010 */
[----:B------:R-:W-:Y:S01]  /*2b70*/  FFMA.RM R13, R15, R13, R16 ;  /* 0x0000000d0f0d7223 */ /* 0x000fe20000004010 */
[----:B------:R-:W-:Y:S02]  /*2b80*/  IADD3 R16, PT, PT, R9, 0x20, RZ ;  /* 0x0000002009107810 */ /* 0x000fe40007ffe0ff */
[----:B------:R-:W-:Y:S02]  /*2b90*/  LOP3.LUT R11, R11, 0x7fffff, RZ, 0xc0, !PT ;  /* 0x007fffff0b0b7812 */ /* 0x000fe400078ec0ff */
[----:B------:R-:W-:Y:S02]  /*2ba0*/  ISETP.NE.AND P3, PT, R9, RZ, PT ;  /* 0x000000ff0900720c */ /* 0x000fe40003f65270 */
[----:B------:R-:W-:Y:S02]  /*2bb0*/  LOP3.LUT R11, R11, 0x800000, RZ, 0xfc, !PT ;  /* 0x008000000b0b7812 */ /* 0x000fe400078efcff */
[----:B------:R-:W-:-:S02]  /*2bc0*/  ISETP.NE.AND P1, PT, R9, RZ, PT ;  /* 0x000000ff0900720c */ /* 0x000fc40003f25270 */
[----:B------:R-:W-:Y:S02]  /*2bd0*/  IADD3 R9, PT, PT, -R9, RZ, RZ ;  /* 0x000000ff09097210 */ /* 0x000fe40007ffe1ff */
[----:B------:R-:W-:Y:S02]  /*2be0*/  SHF.L.U32 R16, R11, R16, RZ ;  /* 0x000000100b107219 */ /* 0x000fe400000006ff */
[----:B------:R-:W-:Y:S02]  /*2bf0*/  FSETP.NEU.FTZ.AND P0, PT, R14, R13, PT ;  /* 0x0000000d0e00720b */ /* 0x000fe40003f1d000 */
[----:B------:R-:W-:Y:S02]  /*2c00*/  SEL R14, R9, RZ, P3 ;  /* 0x000000ff090e7207 */ /* 0x000fe40001800000 */
[----:B------:R-:W-:Y:S02]  /*2c10*/  ISETP.NE.AND P1, PT, R16, RZ, P1 ;  /* 0x000000ff1000720c */ /* 0x000fe40000f25270 */
[----:B------:R-:W-:-:S02]  /*2c20*/  SHF.R.U32.HI R14, RZ, R14, R11 ;  /* 0x0000000eff0e7219 */ /* 0x000fc4000001160b */
[----:B------:R-:W-:Y:S02]  /*2c30*/  PLOP3.LUT P0, PT, P0, P1, PT, 0xf8, 0x8f ;  /* 0x00000000008f781c */ /* 0x000fe40000703f70 */
[----:B------:R-:W-:Y:S02]  /*2c40*/  SHF.R.U32.HI R16, RZ, 0x1, R14 ;  /* 0x00000001ff107819 */ /* 0x000fe4000001160e */
[----:B------:R-:W-:-:S04]  /*2c50*/  SEL R9, RZ, 0x1, !P0 ;  /* 0x00000001ff097807 */ /* 0x000fc80004000000 */
[----:B------:R-:W-:-:S04]  /*2c60*/  LOP3.LUT R9, R9, 0x1, R16, 0xf8, !PT ;  /* 0x0000000109097812 */ /* 0x000fc800078ef810 */
[----:B------:R-:W-:-:S04]  /*2c70*/  LOP3.LUT R9, R9, R14, RZ, 0xc0, !PT ;  /* 0x0000000e09097212 */ /* 0x000fc800078ec0ff */
[----:B------:R-:W-:-:S04]  /*2c80*/  IADD3 R9, PT, PT, R16, R9, RZ ;  /* 0x0000000910097210 */ /* 0x000fc80007ffe0ff */
[----:B------:R-:W-:Y:S01]  /*2c90*/  LOP3.LUT R0, R9, R0, RZ, 0xfc, !PT ;  /* 0x0000000009007212 */ /* 0x000fe200078efcff */
[----:B------:R-:W-:Y:S06]  /*2ca0*/  BRA `(.L_x_63) ;  /* 0x0000000000107947 */ /* 0x000fec0003800000 */
.L_x_62:
[----:B------:R-:W-:-:S04]  /*2cb0*/  LOP3.LUT R0, R0, 0x80000000, RZ, 0xc0, !PT ;  /* 0x8000000000007812 */ /* 0x000fc800078ec0ff */
[----:B------:R-:W-:Y:S01]  /*2cc0*/  LOP3.LUT R0, R0, 0x7f800000, RZ, 0xfc, !PT ;  /* 0x7f80000000007812 */ /* 0x000fe200078efcff */
[----:B------:R-:W-:Y:S06]  /*2cd0*/  BRA `(.L_x_63) ;  /* 0x0000000000047947 */ /* 0x000fec0003800000 */
.L_x_61:
[----:B------:R-:W-:-:S07]  /*2ce0*/  LEA R0, R11, R0, 0x17 ;  /* 0x000000000b007211 */ /* 0x000fce00078eb8ff */
.L_x_63:
[----:B------:R-:W-:Y:S05]  /*2cf0*/  BSYNC.RECONVERGENT B1 ;  /* 0x0000000000017941 */ /* 0x000fea0003800200 */
.L_x_60:
[----:B------:R-:W-:Y:S05]  /*2d00*/  BRA `(.L_x_64) ;  /* 0x0000000000207947 */ /* 0x000fea0003800000 */
.L_x_59:
[----:B------:R-:W-:-:S04]  /*2d10*/  LOP3.LUT R0, R13, 0x80000000, R0, 0x48, !PT ;  /* 0x800000000d007812 */ /* 0x000fc800078e4800 */
[----:B------:R-:W-:Y:S01]  /*2d20*/  LOP3.LUT R0, R0, 0x7f800000, RZ, 0xfc, !PT ;  /* 0x7f80000000007812 */ /* 0x000fe200078efcff */
[----:B------:R-:W-:Y:S06]  /*2d30*/  BRA `(.L_x_64) ;  /* 0x0000000000147947 */ /* 0x000fec0003800000 */
.L_x_58:
[----:B------:R-:W-:Y:S01]  /*2d40*/  LOP3.LUT R0, R13, 0x80000000, R0, 0x48, !PT ;  /* 0x800000000d007812 */ /* 0x000fe200078e4800 */
[----:B------:R-:W-:Y:S06]  /*2d50*/  BRA `(.L_x_64) ;  /* 0x00000000000c7947 */ /* 0x000fec0003800000 */
.L_x_57:
[----:B------:R-:W0:Y:S01]  /*2d60*/  MUFU.RSQ R0, -QNAN ;  /* 0xffc0000000007908 */ /* 0x000e220000001400 */
[----:B------:R-:W-:Y:S05]  /*2d70*/  BRA `(.L_x_64) ;  /* 0x0000000000047947 */ /* 0x000fea0003800000 */
.L_x_56:
[----:B------:R-:W-:-:S07]  /*2d80*/  FADD.FTZ R0, R0, R3 ;  /* 0x0000000300007221 */ /* 0x000fce0000010000 */
.L_x_64:
[----:B------:R-:W-:Y:S05]  /*2d90*/  BSYNC.RECONVERGENT B0 ;  /* 0x0000000000007941 */ /* 0x000fea0003800200 */
.L_x_54:
[----:B------:R-:W-:Y:S01]  /*2da0*/  HFMA2 R11, -RZ, RZ, 0, 0 ;  /* 0x00000000ff0b7431 */ /* 0x000fe200000001ff */
[----:B0-----:R-:W-:-:S03]  /*2db0*/  MOV R9, R0 ;  /* 0x0000000000097202 */ /* 0x001fc60000000f00 */
[----:B------:R-:W-:Y:S05]  /*2dc0*/  RET.REL.NODEC R10 `(_Z12naive_kernelPfS_iif) ;  /* 0xffffffd00a8c7950 */ /* 0x000fea0003c3ffff */
.L_x_65:
[----:B------:R-:W-:-:S00]  /*2dd0*/  BRA `(.L_x_65) ;  /* 0xfffffffc00fc7947 */ /* 0x000fc0000383ffff */
[----:B------:R-:W-:-:S00]  /*2de0*/  NOP ;  /* 0x0000000000007918 */ /* 0x000fc00000000000 */
        /* <DEDUP_REMOVED lines=9> */
.L_x_67:


//--------------------- .nv.shared.reserved.0     --------------------------
	.section	.nv.shared.reserved.0,"aw",@nobits
	.weak		__nv_reservedSMEM_offset_0_alias
	.size		__nv_reservedSMEM_offset_0_alias, 0, 64
	.other		__nv_reservedSMEM_offset_0_alias,@"STO_CUDA_RESERVED_SHARED STV_DEFAULT"
__nv_reservedSMEM_offset_0_alias:
	.zero		0
	.zero		64


//--------------------- .nv.constant0._Z12naive_kernelPfS_iif --------------------------
	.section	.nv.constant0._Z12naive_kernelPfS_iif,"a",@progbits
	.sectionflags	@""
	.align	4
.nv.constant0._Z12naive_kernelPfS_iif:
	.zero		924


//--------------------- SYMBOLS --------------------------

	.type		.nv.reservedSmem.offset0,@object
	.size		.nv.reservedSmem.offset0,0x4
